//
// Generated by NVIDIA NVVM Compiler
//
// Compiler Build ID: CL-36424714
// Cuda compilation tools, release 13.0, V13.0.88
// Based on NVVM 20.0.0
//

.version 9.0
.target sm_100
.address_size 64

	// .globl	_Z16lmwTest_baselinePffiPx

.visible .entry _Z16lmwTest_baselinePffiPx(
	.param .u64 .ptr .align 1 _Z16lmwTest_baselinePffiPx_param_0,
	.param .f32 _Z16lmwTest_baselinePffiPx_param_1,
	.param .u32 _Z16lmwTest_baselinePffiPx_param_2,
	.param .u64 .ptr .align 1 _Z16lmwTest_baselinePffiPx_param_3
)
{
	.reg .pred 	%p<12>;
	.reg .b32 	%r<37>;
	.reg .b32 	%f<60>;
	.reg .b64 	%rd<23>;

	ld.param.u64 	%rd7, [_Z16lmwTest_baselinePffiPx_param_0];
	ld.param.f32 	%f1, [_Z16lmwTest_baselinePffiPx_param_1];
	ld.param.u32 	%r24, [_Z16lmwTest_baselinePffiPx_param_2];
	ld.param.u64 	%rd5, [_Z16lmwTest_baselinePffiPx_param_3];
	cvta.to.global.u64 	%rd1, %rd7;
	mov.u32 	%r1, %tid.x;
	setp.ne.s32 	%p1, %r1, 0;
	@%p1 bra 	$L__BB0_2;
	// begin inline asm
	mov.u64 	%rd22, %clock64;
	// end inline asm
$L__BB0_2:
	bar.sync 	0;
	mov.u32 	%r2, %ctaid.x;
	mov.u32 	%r25, %ntid.x;
	mad.lo.s32 	%r26, %r2, %r25, %r1;
	mul.lo.s32 	%r3, %r24, %r26;
	setp.lt.s32 	%p2, %r24, 1;
	@%p2 bra 	$L__BB0_15;
	and.b32  	%r4, %r24, 15;
	setp.lt.u32 	%p3, %r24, 16;
	mov.b32 	%r33, 0;
	@%p3 bra 	$L__BB0_6;
	and.b32  	%r33, %r24, 2147483632;
	neg.s32 	%r31, %r33;
	add.s64 	%rd4, %rd1, 32;
	mov.u32 	%r30, %r3;
$L__BB0_5:
	.pragma "nounroll";
	mul.wide.s32 	%rd9, %r30, 4;
	add.s64 	%rd10, %rd4, %rd9;
	ld.global.f32 	%f2, [%rd10+-32];
	add.f32 	%f3, %f1, %f2;
	st.global.f32 	[%rd10+-32], %f3;
	ld.global.f32 	%f4, [%rd10+-28];
	add.f32 	%f5, %f1, %f4;
	st.global.f32 	[%rd10+-28], %f5;
	ld.global.f32 	%f6, [%rd10+-24];
	add.f32 	%f7, %f1, %f6;
	st.global.f32 	[%rd10+-24], %f7;
	ld.global.f32 	%f8, [%rd10+-20];
	add.f32 	%f9, %f1, %f8;
	st.global.f32 	[%rd10+-20], %f9;
	ld.global.f32 	%f10, [%rd10+-16];
	add.f32 	%f11, %f1, %f10;
	st.global.f32 	[%rd10+-16], %f11;
	ld.global.f32 	%f12, [%rd10+-12];
	add.f32 	%f13, %f1, %f12;
	st.global.f32 	[%rd10+-12], %f13;
	ld.global.f32 	%f14, [%rd10+-8];
	add.f32 	%f15, %f1, %f14;
	st.global.f32 	[%rd10+-8], %f15;
	ld.global.f32 	%f16, [%rd10+-4];
	add.f32 	%f17, %f1, %f16;
	st.global.f32 	[%rd10+-4], %f17;
	ld.global.f32 	%f18, [%rd10];
	add.f32 	%f19, %f1, %f18;
	st.global.f32 	[%rd10], %f19;
	ld.global.f32 	%f20, [%rd10+4];
	add.f32 	%f21, %f1, %f20;
	st.global.f32 	[%rd10+4], %f21;
	ld.global.f32 	%f22, [%rd10+8];
	add.f32 	%f23, %f1, %f22;
	st.global.f32 	[%rd10+8], %f23;
	ld.global.f32 	%f24, [%rd10+12];
	add.f32 	%f25, %f1, %f24;
	st.global.f32 	[%rd10+12], %f25;
	ld.global.f32 	%f26, [%rd10+16];
	add.f32 	%f27, %f1, %f26;
	st.global.f32 	[%rd10+16], %f27;
	ld.global.f32 	%f28, [%rd10+20];
	add.f32 	%f29, %f1, %f28;
	st.global.f32 	[%rd10+20], %f29;
	ld.global.f32 	%f30, [%rd10+24];
	add.f32 	%f31, %f1, %f30;
	st.global.f32 	[%rd10+24], %f31;
	ld.global.f32 	%f32, [%rd10+28];
	add.f32 	%f33, %f1, %f32;
	st.global.f32 	[%rd10+28], %f33;
	add.s32 	%r31, %r31, 16;
	add.s32 	%r30, %r30, 16;
	setp.ne.s32 	%p4, %r31, 0;
	@%p4 bra 	$L__BB0_5;
$L__BB0_6:
	setp.eq.s32 	%p5, %r4, 0;
	@%p5 bra 	$L__BB0_15;
	and.b32  	%r12, %r24, 7;
	setp.lt.u32 	%p6, %r4, 8;
	@%p6 bra 	$L__BB0_9;
	add.s32 	%r28, %r33, %r3;
	mul.wide.s32 	%rd11, %r28, 4;
	add.s64 	%rd12, %rd1, %rd11;
	ld.global.f32 	%f34, [%rd12];
	add.f32 	%f35, %f1, %f34;
	st.global.f32 	[%rd12], %f35;
	ld.global.f32 	%f36, [%rd12+4];
	add.f32 	%f37, %f1, %f36;
	st.global.f32 	[%rd12+4], %f37;
	ld.global.f32 	%f38, [%rd12+8];
	add.f32 	%f39, %f1, %f38;
	st.global.f32 	[%rd12+8], %f39;
	ld.global.f32 	%f40, [%rd12+12];
	add.f32 	%f41, %f1, %f40;
	st.global.f32 	[%rd12+12], %f41;
	ld.global.f32 	%f42, [%rd12+16];
	add.f32 	%f43, %f1, %f42;
	st.global.f32 	[%rd12+16], %f43;
	ld.global.f32 	%f44, [%rd12+20];
	add.f32 	%f45, %f1, %f44;
	st.global.f32 	[%rd12+20], %f45;
	ld.global.f32 	%f46, [%rd12+24];
	add.f32 	%f47, %f1, %f46;
	st.global.f32 	[%rd12+24], %f47;
	ld.global.f32 	%f48, [%rd12+28];
	add.f32 	%f49, %f1, %f48;
	st.global.f32 	[%rd12+28], %f49;
	add.s32 	%r33, %r33, 8;
$L__BB0_9:
	setp.eq.s32 	%p7, %r12, 0;
	@%p7 bra 	$L__BB0_15;
	and.b32  	%r15, %r24, 3;
	setp.lt.u32 	%p8, %r12, 4;
	@%p8 bra 	$L__BB0_12;
	add.s32 	%r29, %r33, %r3;
	mul.wide.s32 	%rd13, %r29, 4;
	add.s64 	%rd14, %rd1, %rd13;
	ld.global.f32 	%f50, [%rd14];
	add.f32 	%f51, %f1, %f50;
	st.global.f32 	[%rd14], %f51;
	ld.global.f32 	%f52, [%rd14+4];
	add.f32 	%f53, %f1, %f52;
	st.global.f32 	[%rd14+4], %f53;
	ld.global.f32 	%f54, [%rd14+8];
	add.f32 	%f55, %f1, %f54;
	st.global.f32 	[%rd14+8], %f55;
	ld.global.f32 	%f56, [%rd14+12];
	add.f32 	%f57, %f1, %f56;
	st.global.f32 	[%rd14+12], %f57;
	add.s32 	%r33, %r33, 4;
$L__BB0_12:
	setp.eq.s32 	%p9, %r15, 0;
	@%p9 bra 	$L__BB0_15;
	add.s32 	%r36, %r33, %r3;
	neg.s32 	%r35, %r15;
$L__BB0_14:
	.pragma "nounroll";
	mul.wide.s32 	%rd15, %r36, 4;
	add.s64 	%rd16, %rd1, %rd15;
	ld.global.f32 	%f58, [%rd16];
	add.f32 	%f59, %f1, %f58;
	st.global.f32 	[%rd16], %f59;
	add.s32 	%r36, %r36, 1;
	add.s32 	%r35, %r35, 1;
	setp.ne.s32 	%p10, %r35, 0;
	@%p10 bra 	$L__BB0_14;
$L__BB0_15:
	setp.ne.s32 	%p11, %r1, 0;
	bar.sync 	0;
	@%p11 bra 	$L__BB0_17;
	// begin inline asm
	mov.u64 	%rd17, %clock64;
	// end inline asm
	sub.s64 	%rd18, %rd17, %rd22;
	cvta.to.global.u64 	%rd19, %rd5;
	mul.wide.u32 	%rd20, %r2, 8;
	add.s64 	%rd21, %rd19, %rd20;
	st.global.u64 	[%rd21], %rd18;
$L__BB0_17:
	membar.gl;
	ret;

}
	// .globl	_Z14lmwTest_atomicPffiPx
.visible .entry _Z14lmwTest_atomicPffiPx(
	.param .u64 .ptr .align 1 _Z14lmwTest_atomicPffiPx_param_0,
	.param .f32 _Z14lmwTest_atomicPffiPx_param_1,
	.param .u32 _Z14lmwTest_atomicPffiPx_param_2,
	.param .u64 .ptr .align 1 _Z14lmwTest_atomicPffiPx_param_3
)
{
	.reg .pred 	%p<8>;
	.reg .b32 	%r<27>;
	.reg .b32 	%f<7>;
	.reg .b64 	%rd<19>;

	ld.param.u64 	%rd7, [_Z14lmwTest_atomicPffiPx_param_0];
	ld.param.f32 	%f1, [_Z14lmwTest_atomicPffiPx_param_1];
	ld.param.u32 	%r18, [_Z14lmwTest_atomicPffiPx_param_2];
	ld.param.u64 	%rd5, [_Z14lmwTest_atomicPffiPx_param_3];
	cvta.to.global.u64 	%rd1, %rd7;
	mov.u32 	%r1, %tid.x;
	setp.ne.s32 	%p1, %r1, 0;
	@%p1 bra 	$L__BB1_2;
	// begin inline asm
	mov.u64 	%rd18, %clock64;
	// end inline asm
$L__BB1_2:
	bar.sync 	0;
	mov.u32 	%r2, %ctaid.x;
	mov.u32 	%r19, %ntid.x;
	mad.lo.s32 	%r20, %r2, %r19, %r1;
	mul.lo.s32 	%r3, %r18, %r20;
	setp.lt.s32 	%p2, %r18, 1;
	@%p2 bra 	$L__BB1_9;
	and.b32  	%r4, %r18, 3;
	setp.lt.u32 	%p3, %r18, 4;
	mov.b32 	%r24, 0;
	@%p3 bra 	$L__BB1_6;
	and.b32  	%r24, %r18, 2147483644;
	neg.s32 	%r23, %r24;
	add.s64 	%rd4, %rd1, 8;
	mov.u32 	%r22, %r3;
$L__BB1_5:
	mul.wide.s32 	%rd9, %r22, 4;
	add.s64 	%rd10, %rd4, %rd9;
	atom.global.add.f32 	%f2, [%rd10+-8], %f1;
	atom.global.add.f32 	%f3, [%rd10+-4], %f1;
	atom.global.add.f32 	%f4, [%rd10], %f1;
	atom.global.add.f32 	%f5, [%rd10+4], %f1;
	add.s32 	%r23, %r23, 4;
	add.s32 	%r22, %r22, 4;
	setp.ne.s32 	%p4, %r23, 0;
	@%p4 bra 	$L__BB1_5;
$L__BB1_6:
	setp.eq.s32 	%p5, %r4, 0;
	@%p5 bra 	$L__BB1_9;
	add.s32 	%r26, %r24, %r3;
	neg.s32 	%r25, %r4;
$L__BB1_8:
	.pragma "nounroll";
	mul.wide.s32 	%rd11, %r26, 4;
	add.s64 	%rd12, %rd1, %rd11;
	atom.global.add.f32 	%f6, [%rd12], %f1;
	add.s32 	%r26, %r26, 1;
	add.s32 	%r25, %r25, 1;
	setp.ne.s32 	%p6, %r25, 0;
	@%p6 bra 	$L__BB1_8;
$L__BB1_9:
	setp.ne.s32 	%p7, %r1, 0;
	bar.sync 	0;
	@%p7 bra 	$L__BB1_11;
	// begin inline asm
	mov.u64 	%rd13, %clock64;
	// end inline asm
	sub.s64 	%rd14, %rd13, %rd18;
	cvta.to.global.u64 	%rd15, %rd5;
	mul.wide.u32 	%rd16, %r2, 8;
	add.s64 	%rd17, %rd15, %rd16;
	st.global.u64 	[%rd17], %rd14;
$L__BB1_11:
	membar.gl;
	ret;

}
	// .globl	_Z24oneThreadOneVarAtomicAddPffPx
.visible .entry _Z24oneThreadOneVarAtomicAddPffPx(
	.param .u64 .ptr .align 1 _Z24oneThreadOneVarAtomicAddPffPx_param_0,
	.param .f32 _Z24oneThreadOneVarAtomicAddPffPx_param_1,
	.param .u64 .ptr .align 1 _Z24oneThreadOneVarAtomicAddPffPx_param_2
)
{
	.reg .pred 	%p<4>;
	.reg .b32 	%r<3>;
	.reg .b32 	%f<3>;
	.reg .b64 	%rd<14>;

	ld.param.u64 	%rd3, [_Z24oneThreadOneVarAtomicAddPffPx_param_0];
	ld.param.f32 	%f1, [_Z24oneThreadOneVarAtomicAddPffPx_param_1];
	ld.param.u64 	%rd4, [_Z24oneThreadOneVarAtomicAddPffPx_param_2];
	mov.u32 	%r1, %tid.x;
	setp.ne.s32 	%p1, %r1, 0;
	@%p1 bra 	$L__BB2_2;
	// begin inline asm
	mov.u64 	%rd13, %clock64;
	// end inline asm
$L__BB2_2:
	setp.ne.s32 	%p2, %r1, 0;
	bar.sync 	0;
	@%p2 bra 	$L__BB2_4;
	cvta.to.global.u64 	%rd7, %rd3;
	atom.global.add.f32 	%f2, [%rd7], %f1;
$L__BB2_4:
	setp.ne.s32 	%p3, %r1, 0;
	bar.sync 	0;
	@%p3 bra 	$L__BB2_6;
	// begin inline asm
	mov.u64 	%rd8, %clock64;
	// end inline asm
	sub.s64 	%rd9, %rd8, %rd13;
	mov.u32 	%r2, %ctaid.x;
	cvta.to.global.u64 	%rd10, %rd4;
	mul.wide.u32 	%rd11, %r2, 8;
	add.s64 	%rd12, %rd10, %rd11;
	st.global.u64 	[%rd12], %rd9;
$L__BB2_6:
	membar.gl;
	ret;

}
	// .globl	_Z22oneWarpOneVarAtomicAddPffPx
.visible .entry _Z22oneWarpOneVarAtomicAddPffPx(
	.param .u64 .ptr .align 1 _Z22oneWarpOneVarAtomicAddPffPx_param_0,
	.param .f32 _Z22oneWarpOneVarAtomicAddPffPx_param_1,
	.param .u64 .ptr .align 1 _Z22oneWarpOneVarAtomicAddPffPx_param_2
)
{
	.reg .pred 	%p<3>;
	.reg .b32 	%r<3>;
	.reg .b32 	%f<3>;
	.reg .b64 	%rd<14>;

	ld.param.u64 	%rd3, [_Z22oneWarpOneVarAtomicAddPffPx_param_0];
	ld.param.f32 	%f1, [_Z22oneWarpOneVarAtomicAddPffPx_param_1];
	ld.param.u64 	%rd4, [_Z22oneWarpOneVarAtomicAddPffPx_param_2];
	mov.u32 	%r1, %tid.x;
	setp.ne.s32 	%p1, %r1, 0;
	@%p1 bra 	$L__BB3_2;
	// begin inline asm
	mov.u64 	%rd13, %clock64;
	// end inline asm
$L__BB3_2:
	setp.ne.s32 	%p2, %r1, 0;
	bar.sync 	0;
	cvta.to.global.u64 	%rd7, %rd3;
	atom.global.add.f32 	%f2, [%rd7], %f1;
	bar.sync 	0;
	@%p2 bra 	$L__BB3_4;
	// begin inline asm
	mov.u64 	%rd8, %clock64;
	// end inline asm
	sub.s64 	%rd9, %rd8, %rd13;
	mov.u32 	%r2, %ctaid.x;
	cvta.to.global.u64 	%rd10, %rd4;
	mul.wide.u32 	%rd11, %r2, 8;
	add.s64 	%rd12, %rd10, %rd11;
	st.global.u64 	[%rd12], %rd9;
$L__BB3_4:
	membar.gl;
	ret;

}
	// .globl	_Z21oneWarp32VarAtomicAddPffPx
.visible .entry _Z21oneWarp32VarAtomicAddPffPx(
	.param .u64 .ptr .align 1 _Z21oneWarp32VarAtomicAddPffPx_param_0,
	.param .f32 _Z21oneWarp32VarAtomicAddPffPx_param_1,
	.param .u64 .ptr .align 1 _Z21oneWarp32VarAtomicAddPffPx_param_2
)
{
	.reg .pred 	%p<3>;
	.reg .b32 	%r<3>;
	.reg .b32 	%f<3>;
	.reg .b64 	%rd<16>;

	ld.param.u64 	%rd3, [_Z21oneWarp32VarAtomicAddPffPx_param_0];
	ld.param.f32 	%f1, [_Z21oneWarp32VarAtomicAddPffPx_param_1];
	ld.param.u64 	%rd4, [_Z21oneWarp32VarAtomicAddPffPx_param_2];
	mov.u32 	%r1, %tid.x;
	setp.ne.s32 	%p1, %r1, 0;
	@%p1 bra 	$L__BB4_2;
	// begin inline asm
	mov.u64 	%rd15, %clock64;
	// end inline asm
$L__BB4_2:
	setp.ne.s32 	%p2, %r1, 0;
	bar.sync 	0;
	cvta.to.global.u64 	%rd7, %rd3;
	mul.wide.u32 	%rd8, %r1, 4;
	add.s64 	%rd9, %rd7, %rd8;
	atom.global.add.f32 	%f2, [%rd9], %f1;
	bar.sync 	0;
	@%p2 bra 	$L__BB4_4;
	// begin inline asm
	mov.u64 	%rd10, %clock64;
	// end inline asm
	sub.s64 	%rd11, %rd10, %rd15;
	mov.u32 	%r2, %ctaid.x;
	cvta.to.global.u64 	%rd12, %rd4;
	mul.wide.u32 	%rd13, %r2, 8;
	add.s64 	%rd14, %rd12, %rd13;
	st.global.u64 	[%rd14], %rd11;
$L__BB4_4:
	membar.gl;
	ret;

}
	// .globl	_Z25oneWarp32VarAtomicAdd_FarPffiPx
.visible .entry _Z25oneWarp32VarAtomicAdd_FarPffiPx(
	.param .u64 .ptr .align 1 _Z25oneWarp32VarAtomicAdd_FarPffiPx_param_0,
	.param .f32 _Z25oneWarp32VarAtomicAdd_FarPffiPx_param_1,
	.param .u32 _Z25oneWarp32VarAtomicAdd_FarPffiPx_param_2,
	.param .u64 .ptr .align 1 _Z25oneWarp32VarAtomicAdd_FarPffiPx_param_3
)
{
	.reg .pred 	%p<3>;
	.reg .b32 	%r<5>;
	.reg .b32 	%f<3>;
	.reg .b64 	%rd<16>;

	ld.param.u64 	%rd3, [_Z25oneWarp32VarAtomicAdd_FarPffiPx_param_0];
	ld.param.f32 	%f1, [_Z25oneWarp32VarAtomicAdd_FarPffiPx_param_1];
	ld.param.u32 	%r2, [_Z25oneWarp32VarAtomicAdd_FarPffiPx_param_2];
	ld.param.u64 	%rd4, [_Z25oneWarp32VarAtomicAdd_FarPffiPx_param_3];
	mov.u32 	%r1, %tid.x;
	setp.ne.s32 	%p1, %r1, 0;
	@%p1 bra 	$L__BB5_2;
	// begin inline asm
	mov.u64 	%rd15, %clock64;
	// end inline asm
$L__BB5_2:
	setp.ne.s32 	%p2, %r1, 0;
	bar.sync 	0;
	mul.lo.s32 	%r3, %r2, %r1;
	cvta.to.global.u64 	%rd7, %rd3;
	mul.wide.u32 	%rd8, %r3, 4;
	add.s64 	%rd9, %rd7, %rd8;
	atom.global.add.f32 	%f2, [%rd9], %f1;
	bar.sync 	0;
	@%p2 bra 	$L__BB5_4;
	// begin inline asm
	mov.u64 	%rd10, %clock64;
	// end inline asm
	sub.s64 	%rd11, %rd10, %rd15;
	mov.u32 	%r4, %ctaid.x;
	cvta.to.global.u64 	%rd12, %rd4;
	mul.wide.u32 	%rd13, %r4, 8;
	add.s64 	%rd14, %rd12, %rd13;
	st.global.u64 	[%rd14], %rd11;
$L__BB5_4:
	membar.gl;
	ret;

}
	// .globl	_Z15vectorAtomicAddPffiPx
.visible .entry _Z15vectorAtomicAddPffiPx(
	.param .u64 .ptr .align 1 _Z15vectorAtomicAddPffiPx_param_0,
	.param .f32 _Z15vectorAtomicAddPffiPx_param_1,
	.param .u32 _Z15vectorAtomicAddPffiPx_param_2,
	.param .u64 .ptr .align 1 _Z15vectorAtomicAddPffiPx_param_3
)
{
	.reg .pred 	%p<4>;
	.reg .b32 	%r<6>;
	.reg .b32 	%f<3>;
	.reg .b64 	%rd<16>;

	ld.param.u64 	%rd3, [_Z15vectorAtomicAddPffiPx_param_0];
	ld.param.f32 	%f1, [_Z15vectorAtomicAddPffiPx_param_1];
	ld.param.u32 	%r4, [_Z15vectorAtomicAddPffiPx_param_2];
	ld.param.u64 	%rd4, [_Z15vectorAtomicAddPffiPx_param_3];
	mov.u32 	%r1, %tid.x;
	setp.ne.s32 	%p1, %r1, 0;
	@%p1 bra 	$L__BB6_2;
	// begin inline asm
	mov.u64 	%rd15, %clock64;
	// end inline asm
$L__BB6_2:
	bar.sync 	0;
	mov.u32 	%r2, %ctaid.x;
	mov.u32 	%r5, %ntid.x;
	mad.lo.s32 	%r3, %r2, %r5, %r1;
	setp.ge.s32 	%p2, %r3, %r4;
	@%p2 bra 	$L__BB6_4;
	cvta.to.global.u64 	%rd7, %rd3;
	mul.wide.s32 	%rd8, %r3, 4;
	add.s64 	%rd9, %rd7, %rd8;
	atom.global.add.f32 	%f2, [%rd9], %f1;
$L__BB6_4:
	setp.ne.s32 	%p3, %r1, 0;
	bar.sync 	0;
	@%p3 bra 	$L__BB6_6;
	// begin inline asm
	mov.u64 	%rd10, %clock64;
	// end inline asm
	sub.s64 	%rd11, %rd10, %rd15;
	cvta.to.global.u64 	%rd12, %rd4;
	mul.wide.u32 	%rd13, %r2, 8;
	add.s64 	%rd14, %rd12, %rd13;
	st.global.u64 	[%rd14], %rd11;
$L__BB6_6:
	membar.gl;
	ret;

}


// ===== COMPILED SASS (sm_100) =====

	.target	sm_100

	.elftype	@"ET_EXEC"


//--------------------- .note.nv.tkinfo           --------------------------
	.section	.note.nv.tkinfo,"",@"SHT_NOTE"
	.sectionflags	@"SHF_NOTE_NV_TKINFO"
	.tkinfo
        /*0018*/ 	.word	0x00000002
        /*0030*/ 	.string	""
        /*0030*/ 	.string	"ptxas"
        /*0030*/ 	.string	"Cuda compilation tools, release 13.0, V13.0.88"
        /*0030*/ 	.string	"Build cuda_13.0.r13.0/compiler.36424714_0"
        /*0030*/ 	.string	"-arch sm_100 -m 64 "



//--------------------- .note.nv.cuinfo           --------------------------
	.section	.note.nv.cuinfo,"",@"SHT_NOTE"
	.sectionflags	@"SHF_NOTE_NV_CUINFO"
        /*0018*/ 	.short	0x0002
        /*001a*/ 	.short	0x0064
        /*001c*/ 	.short	0x0082
	.zero		2


//--------------------- .nv.info                  --------------------------
	.section	.nv.info,"",@"SHT_CUDA_INFO"
	.align	4


	//----- nvinfo : EIATTR_REGCOUNT
	.align		4
        /*0000*/ 	.byte	0x04, 0x2f
        /*0002*/ 	.short	(.L_1 - .L_0)
	.align		4
.L_0:
        /*0004*/ 	.word	index@(_Z16lmwTest_baselinePffiPx)
        /*0008*/ 	.word	0x00000020


	//----- nvinfo : EIATTR_FRAME_SIZE
	.align		4
.L_1:
        /*000c*/ 	.byte	0x04, 0x11
        /*000e*/ 	.short	(.L_3 - .L_2)
	.align		4
.L_2:
        /*0010*/ 	.word	index@(_Z16lmwTest_baselinePffiPx)
        /*0014*/ 	.word	0x00000000


	//----- nvinfo : EIATTR_REGCOUNT
	.align		4
.L_3:
        /*0018*/ 	.byte	0x04, 0x2f
        /*001a*/ 	.short	(.L_5 - .L_4)
	.align		4
.L_4:
        /*001c*/ 	.word	index@(_Z14lmwTest_atomicPffiPx)
        /*0020*/ 	.word	0x00000014


	//----- nvinfo : EIATTR_FRAME_SIZE
	.align		4
.L_5:
        /*0024*/ 	.byte	0x04, 0x11
        /*0026*/ 	.short	(.L_7 - .L_6)
	.align		4
.L_6:
        /*0028*/ 	.word	index@(_Z14lmwTest_atomicPffiPx)
        /*002c*/ 	.word	0x00000000


	//----- nvinfo : EIATTR_REGCOUNT
	.align		4
.L_7:
        /*0030*/ 	.byte	0x04, 0x2f
        /*0032*/ 	.short	(.L_9 - .L_8)
	.align		4
.L_8:
        /*0034*/ 	.word	index@(_Z24oneThreadOneVarAtomicAddPffPx)
        /*0038*/ 	.word	0x0000000c


	//----- nvinfo : EIATTR_FRAME_SIZE
	.align		4
.L_9:
        /*003c*/ 	.byte	0x04, 0x11
        /*003e*/ 	.short	(.L_11 - .L_10)
	.align		4
.L_10:
        /*0040*/ 	.word	index@(_Z24oneThreadOneVarAtomicAddPffPx)
        /*0044*/ 	.word	0x00000000


	//----- nvinfo : EIATTR_REGCOUNT
	.align		4
.L_11:
        /*0048*/ 	.byte	0x04, 0x2f
        /*004a*/ 	.short	(.L_13 - .L_12)
	.align		4
.L_12:
        /*004c*/ 	.word	index@(_Z22oneWarpOneVarAtomicAddPffPx)
        /*0050*/ 	.word	0x0000000c


	//----- nvinfo : EIATTR_FRAME_SIZE
	.align		4
.L_13:
        /*0054*/ 	.byte	0x04, 0x11
        /*0056*/ 	.short	(.L_15 - .L_14)
	.align		4
.L_14:
        /*0058*/ 	.word	index@(_Z22oneWarpOneVarAtomicAddPffPx)
        /*005c*/ 	.word	0x00000000


	//----- nvinfo : EIATTR_REGCOUNT
	.align		4
.L_15:
        /*0060*/ 	.byte	0x04, 0x2f
        /*0062*/ 	.short	(.L_17 - .L_16)
	.align		4
.L_16:
        /*0064*/ 	.word	index@(_Z21oneWarp32VarAtomicAddPffPx)
        /*0068*/ 	.word	0x0000000c


	//----- nvinfo : EIATTR_FRAME_SIZE
	.align		4
.L_17:
        /*006c*/ 	.byte	0x04, 0x11
        /*006e*/ 	.short	(.L_19 - .L_18)
	.align		4
.L_18:
        /*0070*/ 	.word	index@(_Z21oneWarp32VarAtomicAddPffPx)
        /*0074*/ 	.word	0x00000000


	//----- nvinfo : EIATTR_REGCOUNT
	.align		4
.L_19:
        /*0078*/ 	.byte	0x04, 0x2f
        /*007a*/ 	.short	(.L_21 - .L_20)
	.align		4
.L_20:
        /*007c*/ 	.word	index@(_Z25oneWarp32VarAtomicAdd_FarPffiPx)
        /*0080*/ 	.word	0x0000000c


	//----- nvinfo : EIATTR_FRAME_SIZE
	.align		4
.L_21:
        /*0084*/ 	.byte	0x04, 0x11
        /*0086*/ 	.short	(.L_23 - .L_22)
	.align		4
.L_22:
        /*0088*/ 	.word	index@(_Z25oneWarp32VarAtomicAdd_FarPffiPx)
        /*008c*/ 	.word	0x00000000


	//----- nvinfo : EIATTR_REGCOUNT
	.align		4
.L_23:
        /*0090*/ 	.byte	0x04, 0x2f
        /*0092*/ 	.short	(.L_25 - .L_24)
	.align		4
.L_24:
        /*0094*/ 	.word	index@(_Z15vectorAtomicAddPffiPx)
        /*0098*/ 	.word	0x0000000c


	//----- nvinfo : EIATTR_FRAME_SIZE
	.align		4
.L_25:
        /*009c*/ 	.byte	0x04, 0x11
        /*009e*/ 	.short	(.L_27 - .L_26)
	.align		4
.L_26:
        /*00a0*/ 	.word	index@(_Z15vectorAtomicAddPffiPx)
        /*00a4*/ 	.word	0x00000000


	//----- nvinfo : EIATTR_MIN_STACK_SIZE
	.align		4
.L_27:
        /*00a8*/ 	.byte	0x04, 0x12
        /*00aa*/ 	.short	(.L_29 - .L_28)
	.align		4
.L_28:
        /*00ac*/ 	.word	index@(_Z15vectorAtomicAddPffiPx)
        /*00b0*/ 	.word	0x00000000


	//----- nvinfo : EIATTR_MIN_STACK_SIZE
	.align		4
.L_29:
        /*00b4*/ 	.byte	0x04, 0x12
        /*00b6*/ 	.short	(.L_31 - .L_30)
	.align		4
.L_30:
        /*00b8*/ 	.word	index@(_Z25oneWarp32VarAtomicAdd_FarPffiPx)
        /*00bc*/ 	.word	0x00000000


	//----- nvinfo : EIATTR_MIN_STACK_SIZE
	.align		4
.L_31:
        /*00c0*/ 	.byte	0x04, 0x12
        /*00c2*/ 	.short	(.L_33 - .L_32)
	.align		4
.L_32:
        /*00c4*/ 	.word	index@(_Z21oneWarp32VarAtomicAddPffPx)
        /*00c8*/ 	.word	0x00000000


	//----- nvinfo : EIATTR_MIN_STACK_SIZE
	.align		4
.L_33:
        /*00cc*/ 	.byte	0x04, 0x12
        /*00ce*/ 	.short	(.L_35 - .L_34)
	.align		4
.L_34:
        /*00d0*/ 	.word	index@(_Z22oneWarpOneVarAtomicAddPffPx)
        /*00d4*/ 	.word	0x00000000


	//----- nvinfo : EIATTR_MIN_STACK_SIZE
	.align		4
.L_35:
        /*00d8*/ 	.byte	0x04, 0x12
        /*00da*/ 	.short	(.L_37 - .L_36)
	.align		4
.L_36:
        /*00dc*/ 	.word	index@(_Z24oneThreadOneVarAtomicAddPffPx)
        /*00e0*/ 	.word	0x00000000


	//----- nvinfo : EIATTR_MIN_STACK_SIZE
	.align		4
.L_37:
        /*00e4*/ 	.byte	0x04, 0x12
        /*00e6*/ 	.short	(.L_39 - .L_38)
	.align		4
.L_38:
        /*00e8*/ 	.word	index@(_Z14lmwTest_atomicPffiPx)
        /*00ec*/ 	.word	0x00000000


	//----- nvinfo : EIATTR_MIN_STACK_SIZE
	.align		4
.L_39:
        /*00f0*/ 	.byte	0x04, 0x12
        /*00f2*/ 	.short	(.L_41 - .L_40)
	.align		4
.L_40:
        /*00f4*/ 	.word	index@(_Z16lmwTest_baselinePffiPx)
        /*00f8*/ 	.word	0x00000000
.L_41:


//--------------------- .nv.compat                --------------------------
	.section	.nv.compat,"",@"SHT_CUDA_COMPAT_INFO"
	.align	4
        /*0000*/ 	.byte	0x02, 0x09, 0x00, 0x00, 0x02, 0x02, 0x01, 0x00, 0x02, 0x05, 0x05, 0x00, 0x03, 0x07, 0x01, 0x01
        /*0010*/ 	.byte	0x02, 0x03, 0x00, 0x00, 0x02, 0x06, 0x01, 0x00, 0x04, 0x0b, 0x08, 0x00, 0x09, 0x00, 0x00, 0x00
        /*0020*/ 	.byte	0x00, 0x00, 0x00, 0x00


//--------------------- .nv.info._Z15vectorAtomicAddPffiPx --------------------------
	.section	.nv.info._Z15vectorAtomicAddPffiPx,"",@"SHT_CUDA_INFO"
	.sectionflags	@""
	.align	4


	//----- nvinfo : EIATTR_CUDA_API_VERSION
	.align		4
        /*0000*/ 	.byte	0x04, 0x37
        /*0002*/ 	.short	(.L_43 - .L_42)
.L_42:
        /*0004*/ 	.word	0x00000082


	//----- nvinfo : EIATTR_KPARAM_INFO
	.align		4
.L_43:
        /*0008*/ 	.byte	0x04, 0x17
        /*000a*/ 	.short	(.L_45 - .L_44)
.L_44:
        /*000c*/ 	.word	0x00000000
        /*0010*/ 	.short	0x0003
        /*0012*/ 	.short	0x0010
        /*0014*/ 	.byte	0x00, 0xf5, 0x21, 0x00


	//----- nvinfo : EIATTR_KPARAM_INFO
	.align		4
.L_45:
        /*0018*/ 	.byte	0x04, 0x17
        /*001a*/ 	.short	(.L_47 - .L_46)
.L_46:
        /*001c*/ 	.word	0x00000000
        /*0020*/ 	.short	0x0002
        /*0022*/ 	.short	0x000c
        /*0024*/ 	.byte	0x00, 0xf0, 0x11, 0x00


	//----- nvinfo : EIATTR_KPARAM_INFO
	.align		4
.L_47:
        /*0028*/ 	.byte	0x04, 0x17
        /*002a*/ 	.short	(.L_49 - .L_48)
.L_48:
        /*002c*/ 	.word	0x00000000
        /*0030*/ 	.short	0x0001
        /*0032*/ 	.short	0x0008
        /*0034*/ 	.byte	0x00, 0xf0, 0x11, 0x00


	//----- nvinfo : EIATTR_KPARAM_INFO
	.align		4
.L_49:
        /*0038*/ 	.byte	0x04, 0x17
        /*003a*/ 	.short	(.L_51 - .L_50)
.L_50:
        /*003c*/ 	.word	0x00000000
        /*0040*/ 	.short	0x0000
        /*0042*/ 	.short	0x0000
        /*0044*/ 	.byte	0x00, 0xf5, 0x21, 0x00


	//----- nvinfo : EIATTR_SPARSE_MMA_MASK
	.align		4
.L_51:
        /*0048*/ 	.byte	0x03, 0x50
        /*004a*/ 	.short	0x0000


	//----- nvinfo : EIATTR_MAXREG_COUNT
	.align		4
        /*004c*/ 	.byte	0x03, 0x1b
        /*004e*/ 	.short	0x00ff


	//----- nvinfo : EIATTR_NUM_BARRIERS
	.align		4
        /*0050*/ 	.byte	0x02, 0x4c
        /*0052*/ 	.byte	0x01
	.zero		1


	//----- nvinfo : EIATTR_MERCURY_ISA_VERSION
	.align		4
        /*0054*/ 	.byte	0x03, 0x5f
        /*0056*/ 	.short	0x0101


	//----- nvinfo : EIATTR_VRC_CTA_INIT_COUNT
	.align		4
        /*0058*/ 	.byte	0x02, 0x4a
	.zero		1
	.zero		1


	//----- nvinfo : EIATTR_EXIT_INSTR_OFFSETS
	.align		4
        /*005c*/ 	.byte	0x04, 0x1c
        /*005e*/ 	.short	(.L_53 - .L_52)


	//   ....[0]....
.L_52:
        /*0060*/ 	.word	0x000001d0


	//----- nvinfo : EIATTR_CRS_STACK_SIZE
	.align		4
.L_53:
        /*0064*/ 	.byte	0x04, 0x1e
        /*0066*/ 	.short	(.L_55 - .L_54)
.L_54:
        /*0068*/ 	.word	0x00000000


	//----- nvinfo : EIATTR_CBANK_PARAM_SIZE
	.align		4
.L_55:
        /*006c*/ 	.byte	0x03, 0x19
        /*006e*/ 	.short	0x0018


	//----- nvinfo : EIATTR_PARAM_CBANK
	.align		4
        /*0070*/ 	.byte	0x04, 0x0a
        /*0072*/ 	.short	(.L_57 - .L_56)
	.align		4
.L_56:
        /*0074*/ 	.word	index@(.nv.constant0._Z15vectorAtomicAddPffiPx)
        /*0078*/ 	.short	0x0380
        /*007a*/ 	.short	0x0018


	//----- nvinfo : EIATTR_SW_WAR
	.align		4
.L_57:
        /*007c*/ 	.byte	0x04, 0x36
        /*007e*/ 	.short	(.L_59 - .L_58)
.L_58:
        /*0080*/ 	.word	0x00000008
.L_59:


//--------------------- .nv.info._Z25oneWarp32VarAtomicAdd_FarPffiPx --------------------------
	.section	.nv.info._Z25oneWarp32VarAtomicAdd_FarPffiPx,"",@"SHT_CUDA_INFO"
	.sectionflags	@""
	.align	4


	//----- nvinfo : EIATTR_CUDA_API_VERSION
	.align		4
        /*0000*/ 	.byte	0x04, 0x37
        /*0002*/ 	.short	(.L_61 - .L_60)
.L_60:
        /*0004*/ 	.word	0x00000082


	//----- nvinfo : EIATTR_KPARAM_INFO
	.align		4
.L_61:
        /*0008*/ 	.byte	0x04, 0x17
        /*000a*/ 	.short	(.L_63 - .L_62)
.L_62:
        /*000c*/ 	.word	0x00000000
        /*0010*/ 	.short	0x0003
        /*0012*/ 	.short	0x0010
        /*0014*/ 	.byte	0x00, 0xf5, 0x21, 0x00


	//----- nvinfo : EIATTR_KPARAM_INFO
	.align		4
.L_63:
        /*0018*/ 	.byte	0x04, 0x17
        /*001a*/ 	.short	(.L_65 - .L_64)
.L_64:
        /*001c*/ 	.word	0x00000000
        /*0020*/ 	.short	0x0002
        /*0022*/ 	.short	0x000c
        /*0024*/ 	.byte	0x00, 0xf0, 0x11, 0x00


	//----- nvinfo : EIATTR_KPARAM_INFO
	.align		4
.L_65:
        /*0028*/ 	.byte	0x04, 0x17
        /*002a*/ 	.short	(.L_67 - .L_66)
.L_66:
        /*002c*/ 	.word	0x00000000
        /*0030*/ 	.short	0x0001
        /*0032*/ 	.short	0x0008
        /*0034*/ 	.byte	0x00, 0xf0, 0x11, 0x00


	//----- nvinfo : EIATTR_KPARAM_INFO
	.align		4
.L_67:
        /*0038*/ 	.byte	0x04, 0x17
        /*003a*/ 	.short	(.L_69 - .L_68)
.L_68:
        /*003c*/ 	.word	0x00000000
        /*0040*/ 	.short	0x0000
        /*0042*/ 	.short	0x0000
        /*0044*/ 	.byte	0x00, 0xf5, 0x21, 0x00


	//----- nvinfo : EIATTR_SPARSE_MMA_MASK
	.align		4
.L_69:
        /*0048*/ 	.byte	0x03, 0x50
        /*004a*/ 	.short	0x0000


	//----- nvinfo : EIATTR_MAXREG_COUNT
	.align		4
        /*004c*/ 	.byte	0x03, 0x1b
        /*004e*/ 	.short	0x00ff


	//----- nvinfo : EIATTR_NUM_BARRIERS
	.align		4
        /*0050*/ 	.byte	0x02, 0x4c
        /*0052*/ 	.byte	0x01
	.zero		1


	//----- nvinfo : EIATTR_MERCURY_ISA_VERSION
	.align		4
        /*0054*/ 	.byte	0x03, 0x5f
        /*0056*/ 	.short	0x0101


	//----- nvinfo : EIATTR_VRC_CTA_INIT_COUNT
	.align		4
        /*0058*/ 	.byte	0x02, 0x4a
	.zero		1
	.zero		1


	//----- nvinfo : EIATTR_EXIT_INSTR_OFFSETS
	.align		4
        /*005c*/ 	.byte	0x04, 0x1c
        /*005e*/ 	.short	(.L_71 - .L_70)


	//   ....[0]....
.L_70:
        /*0060*/ 	.word	0x00000180


	//----- nvinfo : EIATTR_CBANK_PARAM_SIZE
	.align		4
.L_71:
        /*0064*/ 	.byte	0x03, 0x19
        /*0066*/ 	.short	0x0018


	//----- nvinfo : EIATTR_PARAM_CBANK
	.align		4
        /*0068*/ 	.byte	0x04, 0x0a
        /*006a*/ 	.short	(.L_73 - .L_72)
	.align		4
.L_72:
        /*006c*/ 	.word	index@(.nv.constant0._Z25oneWarp32VarAtomicAdd_FarPffiPx)
        /*0070*/ 	.short	0x0380
        /*0072*/ 	.short	0x0018


	//----- nvinfo : EIATTR_SW_WAR
	.align		4
.L_73:
        /*0074*/ 	.byte	0x04, 0x36
        /*0076*/ 	.short	(.L_75 - .L_74)
.L_74:
        /*0078*/ 	.word	0x00000008
.L_75:


//--------------------- .nv.info._Z21oneWarp32VarAtomicAddPffPx --------------------------
	.section	.nv.info._Z21oneWarp32VarAtomicAddPffPx,"",@"SHT_CUDA_INFO"
	.sectionflags	@""
	.align	4


	//----- nvinfo : EIATTR_CUDA_API_VERSION
	.align		4
        /*0000*/ 	.byte	0x04, 0x37
        /*0002*/ 	.short	(.L_77 - .L_76)
.L_76:
        /*0004*/ 	.word	0x00000082


	//----- nvinfo : EIATTR_KPARAM_INFO
	.align		4
.L_77:
        /*0008*/ 	.byte	0x04, 0x17
        /*000a*/ 	.short	(.L_79 - .L_78)
.L_78:
        /*000c*/ 	.word	0x00000000
        /*0010*/ 	.short	0x0002
        /*0012*/ 	.short	0x0010
        /*0014*/ 	.byte	0x00, 0xf5, 0x21, 0x00


	//----- nvinfo : EIATTR_KPARAM_INFO
	.align		4
.L_79:
        /*0018*/ 	.byte	0x04, 0x17
        /*001a*/ 	.short	(.L_81 - .L_80)
.L_80:
        /*001c*/ 	.word	0x00000000
        /*0020*/ 	.short	0x0001
        /*0022*/ 	.short	0x0008
        /*0024*/ 	.byte	0x00, 0xf0, 0x11, 0x00


	//----- nvinfo : EIATTR_KPARAM_INFO
	.align		4
.L_81:
        /*0028*/ 	.byte	0x04, 0x17
        /*002a*/ 	.short	(.L_83 - .L_82)
.L_82:
        /*002c*/ 	.word	0x00000000
        /*0030*/ 	.short	0x0000
        /*0032*/ 	.short	0x0000
        /*0034*/ 	.byte	0x00, 0xf5, 0x21, 0x00


	//----- nvinfo : EIATTR_SPARSE_MMA_MASK
	.align		4
.L_83:
        /*0038*/ 	.byte	0x03, 0x50
        /*003a*/ 	.short	0x0000


	//----- nvinfo : EIATTR_MAXREG_COUNT
	.align		4
        /*003c*/ 	.byte	0x03, 0x1b
        /*003e*/ 	.short	0x00ff


	//----- nvinfo : EIATTR_NUM_BARRIERS
	.align		4
        /*0040*/ 	.byte	0x02, 0x4c
        /*0042*/ 	.byte	0x01
	.zero		1


	//----- nvinfo : EIATTR_MERCURY_ISA_VERSION
	.align		4
        /*0044*/ 	.byte	0x03, 0x5f
        /*0046*/ 	.short	0x0101


	//----- nvinfo : EIATTR_VRC_CTA_INIT_COUNT
	.align		4
        /*0048*/ 	.byte	0x02, 0x4a
	.zero		1
	.zero		1


	//----- nvinfo : EIATTR_EXIT_INSTR_OFFSETS
	.align		4
        /*004c*/ 	.byte	0x04, 0x1c
        /*004e*/ 	.short	(.L_85 - .L_84)


	//   ....[0]....
.L_84:
        /*0050*/ 	.word	0x00000160


	//----- nvinfo : EIATTR_CBANK_PARAM_SIZE
	.align		4
.L_85:
        /*0054*/ 	.byte	0x03, 0x19
        /*0056*/ 	.short	0x0018


	//----- nvinfo : EIATTR_PARAM_CBANK
	.align		4
        /*0058*/ 	.byte	0x04, 0x0a
        /*005a*/ 	.short	(.L_87 - .L_86)
	.align		4
.L_86:
        /*005c*/ 	.word	index@(.nv.constant0._Z21oneWarp32VarAtomicAddPffPx)
        /*0060*/ 	.short	0x0380
        /*0062*/ 	.short	0x0018


	//----- nvinfo : EIATTR_SW_WAR
	.align		4
.L_87:
        /*0064*/ 	.byte	0x04, 0x36
        /*0066*/ 	.short	(.L_89 - .L_88)
.L_88:
        /*0068*/ 	.word	0x00000008
.L_89:


//--------------------- .nv.info._Z22oneWarpOneVarAtomicAddPffPx --------------------------
	.section	.nv.info._Z22oneWarpOneVarAtomicAddPffPx,"",@"SHT_CUDA_INFO"
	.sectionflags	@""
	.align	4


	//----- nvinfo : EIATTR_CUDA_API_VERSION
	.align		4
        /*0000*/ 	.byte	0x04, 0x37
        /*0002*/ 	.short	(.L_91 - .L_90)
.L_90:
        /*0004*/ 	.word	0x00000082


	//----- nvinfo : EIATTR_KPARAM_INFO
	.align		4
.L_91:
        /*0008*/ 	.byte	0x04, 0x17
        /*000a*/ 	.short	(.L_93 - .L_92)
.L_92:
        /*000c*/ 	.word	0x00000000
        /*0010*/ 	.short	0x0002
        /*0012*/ 	.short	0x0010
        /*0014*/ 	.byte	0x00, 0xf5, 0x21, 0x00


	//----- nvinfo : EIATTR_KPARAM_INFO
	.align		4
.L_93:
        /*0018*/ 	.byte	0x04, 0x17
        /*001a*/ 	.short	(.L_95 - .L_94)
.L_94:
        /*001c*/ 	.word	0x00000000
        /*0020*/ 	.short	0x0001
        /*0022*/ 	.short	0x0008
        /*0024*/ 	.byte	0x00, 0xf0, 0x11, 0x00


	//----- nvinfo : EIATTR_KPARAM_INFO
	.align		4
.L_95:
        /*0028*/ 	.byte	0x04, 0x17
        /*002a*/ 	.short	(.L_97 - .L_96)
.L_96:
        /*002c*/ 	.word	0x00000000
        /*0030*/ 	.short	0x0000
        /*0032*/ 	.short	0x0000
        /*0034*/ 	.byte	0x00, 0xf5, 0x21, 0x00


	//----- nvinfo : EIATTR_SPARSE_MMA_MASK
	.align		4
.L_97:
        /*0038*/ 	.byte	0x03, 0x50
        /*003a*/ 	.short	0x0000


	//----- nvinfo : EIATTR_MAXREG_COUNT
	.align		4
        /*003c*/ 	.byte	0x03, 0x1b
        /*003e*/ 	.short	0x00ff


	//----- nvinfo : EIATTR_NUM_BARRIERS
	.align		4
        /*0040*/ 	.byte	0x02, 0x4c
        /*0042*/ 	.byte	0x01
	.zero		1


	//----- nvinfo : EIATTR_MERCURY_ISA_VERSION
	.align		4
        /*0044*/ 	.byte	0x03, 0x5f
        /*0046*/ 	.short	0x0101


	//----- nvinfo : EIATTR_VRC_CTA_INIT_COUNT
	.align		4
        /*0048*/ 	.byte	0x02, 0x4a
	.zero		1
	.zero		1


	//----- nvinfo : EIATTR_EXIT_INSTR_OFFSETS
	.align		4
        /*004c*/ 	.byte	0x04, 0x1c
        /*004e*/ 	.short	(.L_99 - .L_98)


	//   ....[0]....
.L_98:
        /*0050*/ 	.word	0x00000150


	//----- nvinfo : EIATTR_CBANK_PARAM_SIZE
	.align		4
.L_99:
        /*0054*/ 	.byte	0x03, 0x19
        /*0056*/ 	.short	0x0018


	//----- nvinfo : EIATTR_PARAM_CBANK
	.align		4
        /*0058*/ 	.byte	0x04, 0x0a
        /*005a*/ 	.short	(.L_101 - .L_100)
	.align		4
.L_100:
        /*005c*/ 	.word	index@(.nv.constant0._Z22oneWarpOneVarAtomicAddPffPx)
        /*0060*/ 	.short	0x0380
        /*0062*/ 	.short	0x0018


	//----- nvinfo : EIATTR_SW_WAR
	.align		4
.L_101:
        /*0064*/ 	.byte	0x04, 0x36
        /*0066*/ 	.short	(.L_103 - .L_102)
.L_102:
        /*0068*/ 	.word	0x00000008
.L_103:


//--------------------- .nv.info._Z24oneThreadOneVarAtomicAddPffPx --------------------------
	.section	.nv.info._Z24oneThreadOneVarAtomicAddPffPx,"",@"SHT_CUDA_INFO"
	.sectionflags	@""
	.align	4


	//----- nvinfo : EIATTR_CUDA_API_VERSION
	.align		4
        /*0000*/ 	.byte	0x04, 0x37
        /*0002*/ 	.short	(.L_105 - .L_104)
.L_104:
        /*0004*/ 	.word	0x00000082


	//----- nvinfo : EIATTR_KPARAM_INFO
	.align		4
.L_105:
        /*0008*/ 	.byte	0x04, 0x17
        /*000a*/ 	.short	(.L_107 - .L_106)
.L_106:
        /*000c*/ 	.word	0x00000000
        /*0010*/ 	.short	0x0002
        /*0012*/ 	.short	0x0010
        /*0014*/ 	.byte	0x00, 0xf5, 0x21, 0x00


	//----- nvinfo : EIATTR_KPARAM_INFO
	.align		4
.L_107:
        /*0018*/ 	.byte	0x04, 0x17
        /*001a*/ 	.short	(.L_109 - .L_108)
.L_108:
        /*001c*/ 	.word	0x00000000
        /*0020*/ 	.short	0x0001
        /*0022*/ 	.short	0x0008
        /*0024*/ 	.byte	0x00, 0xf0, 0x11, 0x00


	//----- nvinfo : EIATTR_KPARAM_INFO
	.align		4
.L_109:
        /*0028*/ 	.byte	0x04, 0x17
        /*002a*/ 	.short	(.L_111 - .L_110)
.L_110:
        /*002c*/ 	.word	0x00000000
        /*0030*/ 	.short	0x0000
        /*0032*/ 	.short	0x0000
        /*0034*/ 	.byte	0x00, 0xf5, 0x21, 0x00


	//----- nvinfo : EIATTR_SPARSE_MMA_MASK
	.align		4
.L_111:
        /*0038*/ 	.byte	0x03, 0x50
        /*003a*/ 	.short	0x0000


	//----- nvinfo : EIATTR_MAXREG_COUNT
	.align		4
        /*003c*/ 	.byte	0x03, 0x1b
        /*003e*/ 	.short	0x00ff


	//----- nvinfo : EIATTR_NUM_BARRIERS
	.align		4
        /*0040*/ 	.byte	0x02, 0x4c
        /*0042*/ 	.byte	0x01
	.zero		1


	//----- nvinfo : EIATTR_MERCURY_ISA_VERSION
	.align		4
        /*0044*/ 	.byte	0x03, 0x5f
        /*0046*/ 	.short	0x0101


	//----- nvinfo : EIATTR_VRC_CTA_INIT_COUNT
	.align		4
        /*0048*/ 	.byte	0x02, 0x4a
	.zero		1
	.zero		1


	//----- nvinfo : EIATTR_EXIT_INSTR_OFFSETS
	.align		4
        /*004c*/ 	.byte	0x04, 0x1c
        /*004e*/ 	.short	(.L_113 - .L_112)


	//   ....[0]....
.L_112:
        /*0050*/ 	.word	0x00000180


	//----- nvinfo : EIATTR_CRS_STACK_SIZE
	.align		4
.L_113:
        /*0054*/ 	.byte	0x04, 0x1e
        /*0056*/ 	.short	(.L_115 - .L_114)
.L_114:
        /*0058*/ 	.word	0x00000000


	//----- nvinfo : EIATTR_CBANK_PARAM_SIZE
	.align		4
.L_115:
        /*005c*/ 	.byte	0x03, 0x19
        /*005e*/ 	.short	0x0018


	//----- nvinfo : EIATTR_PARAM_CBANK
	.align		4
        /*0060*/ 	.byte	0x04, 0x0a
        /*0062*/ 	.short	(.L_117 - .L_116)
	.align		4
.L_116:
        /*0064*/ 	.word	index@(.nv.constant0._Z24oneThreadOneVarAtomicAddPffPx)
        /*0068*/ 	.short	0x0380
        /*006a*/ 	.short	0x0018


	//----- nvinfo : EIATTR_SW_WAR
	.align		4
.L_117:
        /*006c*/ 	.byte	0x04, 0x36
        /*006e*/ 	.short	(.L_119 - .L_118)
.L_118:
        /*0070*/ 	.word	0x00000008
.L_119:


//--------------------- .nv.info._Z14lmwTest_atomicPffiPx --------------------------
	.section	.nv.info._Z14lmwTest_atomicPffiPx,"",@"SHT_CUDA_INFO"
	.sectionflags	@""
	.align	4


	//----- nvinfo : EIATTR_CUDA_API_VERSION
	.align		4
        /*0000*/ 	.byte	0x04, 0x37
        /*0002*/ 	.short	(.L_121 - .L_120)
.L_120:
        /*0004*/ 	.word	0x00000082


	//----- nvinfo : EIATTR_KPARAM_INFO
	.align		4
.L_121:
        /*0008*/ 	.byte	0x04, 0x17
        /*000a*/ 	.short	(.L_123 - .L_122)
.L_122:
        /*000c*/ 	.word	0x00000000
        /*0010*/ 	.short	0x0003
        /*0012*/ 	.short	0x0010
        /*0014*/ 	.byte	0x00, 0xf5, 0x21, 0x00


	//----- nvinfo : EIATTR_KPARAM_INFO
	.align		4
.L_123:
        /*0018*/ 	.byte	0x04, 0x17
        /*001a*/ 	.short	(.L_125 - .L_124)
.L_124:
        /*001c*/ 	.word	0x00000000
        /*0020*/ 	.short	0x0002
        /*0022*/ 	.short	0x000c
        /*0024*/ 	.byte	0x00, 0xf0, 0x11, 0x00


	//----- nvinfo : EIATTR_KPARAM_INFO
	.align		4
.L_125:
        /*0028*/ 	.byte	0x04, 0x17
        /*002a*/ 	.short	(.L_127 - .L_126)
.L_126:
        /*002c*/ 	.word	0x00000000
        /*0030*/ 	.short	0x0001
        /*0032*/ 	.short	0x0008
        /*0034*/ 	.byte	0x00, 0xf0, 0x11, 0x00


	//----- nvinfo : EIATTR_KPARAM_INFO
	.align		4
.L_127:
        /*0038*/ 	.byte	0x04, 0x17
        /*003a*/ 	.short	(.L_129 - .L_128)
.L_128:
        /*003c*/ 	.word	0x00000000
        /*0040*/ 	.short	0x0000
        /*0042*/ 	.short	0x0000
        /*0044*/ 	.byte	0x00, 0xf5, 0x21, 0x00


	//----- nvinfo : EIATTR_SPARSE_MMA_MASK
	.align		4
.L_129:
        /*0048*/ 	.byte	0x03, 0x50
        /*004a*/ 	.short	0x0000


	//----- nvinfo : EIATTR_MAXREG_COUNT
	.align		4
        /*004c*/ 	.byte	0x03, 0x1b
        /*004e*/ 	.short	0x00ff


	//----- nvinfo : EIATTR_NUM_BARRIERS
	.align		4
        /*0050*/ 	.byte	0x02, 0x4c
        /*0052*/ 	.byte	0x01
	.zero		1


	//----- nvinfo : EIATTR_MERCURY_ISA_VERSION
	.align		4
        /*0054*/ 	.byte	0x03, 0x5f
        /*0056*/ 	.short	0x0101


	//----- nvinfo : EIATTR_VRC_CTA_INIT_COUNT
	.align		4
        /*0058*/ 	.byte	0x02, 0x4a
	.zero		1
	.zero		1


	//----- nvinfo : EIATTR_EXIT_INSTR_OFFSETS
	.align		4
        /*005c*/ 	.byte	0x04, 0x1c
        /*005e*/ 	.short	(.L_131 - .L_130)


	//   ....[0]....
.L_130:
        /*0060*/ 	.word	0x00000710


	//----- nvinfo : EIATTR_CBANK_PARAM_SIZE
	.align		4
.L_131:
        /*0064*/ 	.byte	0x03, 0x19
        /*0066*/ 	.short	0x0018


	//----- nvinfo : EIATTR_PARAM_CBANK
	.align		4
        /*0068*/ 	.byte	0x04, 0x0a
        /*006a*/ 	.short	(.L_133 - .L_132)
	.align		4
.L_132:
        /*006c*/ 	.word	index@(.nv.constant0._Z14lmwTest_atomicPffiPx)
        /*0070*/ 	.short	0x0380
        /*0072*/ 	.short	0x0018


	//----- nvinfo : EIATTR_SW_WAR
	.align		4
.L_133:
        /*0074*/ 	.byte	0x04, 0x36
        /*0076*/ 	.short	(.L_135 - .L_134)
.L_134:
        /*0078*/ 	.word	0x00000008
.L_135:


//--------------------- .nv.info._Z16lmwTest_baselinePffiPx --------------------------
	.section	.nv.info._Z16lmwTest_baselinePffiPx,"",@"SHT_CUDA_INFO"
	.sectionflags	@""
	.align	4


	//----- nvinfo : EIATTR_CUDA_API_VERSION
	.align		4
        /*0000*/ 	.byte	0x04, 0x37
        /*0002*/ 	.short	(.L_137 - .L_136)
.L_136:
        /*0004*/ 	.word	0x00000082


	//----- nvinfo : EIATTR_KPARAM_INFO
	.align		4
.L_137:
        /*0008*/ 	.byte	0x04, 0x17
        /*000a*/ 	.short	(.L_139 - .L_138)
.L_138:
        /*000c*/ 	.word	0x00000000
        /*0010*/ 	.short	0x0003
        /*0012*/ 	.short	0x0010
        /*0014*/ 	.byte	0x00, 0xf5, 0x21, 0x00


	//----- nvinfo : EIATTR_KPARAM_INFO
	.align		4
.L_139:
        /*0018*/ 	.byte	0x04, 0x17
        /*001a*/ 	.short	(.L_141 - .L_140)
.L_140:
        /*001c*/ 	.word	0x00000000
        /*0020*/ 	.short	0x0002
        /*0022*/ 	.short	0x000c
        /*0024*/ 	.byte	0x00, 0xf0, 0x11, 0x00


	//----- nvinfo : EIATTR_KPARAM_INFO
	.align		4
.L_141:
        /*0028*/ 	.byte	0x04, 0x17
        /*002a*/ 	.short	(.L_143 - .L_142)
.L_142:
        /*002c*/ 	.word	0x00000000
        /*0030*/ 	.short	0x0001
        /*0032*/ 	.short	0x0008
        /*0034*/ 	.byte	0x00, 0xf0, 0x11, 0x00


	//----- nvinfo : EIATTR_KPARAM_INFO
	.align		4
.L_143:
        /*0038*/ 	.byte	0x04, 0x17
        /*003a*/ 	.short	(.L_145 - .L_144)
.L_144:
        /*003c*/ 	.word	0x00000000
        /*0040*/ 	.short	0x0000
        /*0042*/ 	.short	0x0000
        /*0044*/ 	.byte	0x00, 0xf5, 0x21, 0x00


	//----- nvinfo : EIATTR_SPARSE_MMA_MASK
	.align		4
.L_145:
        /*0048*/ 	.byte	0x03, 0x50
        /*004a*/ 	.short	0x0000


	//----- nvinfo : EIATTR_MAXREG_COUNT
	.align		4
        /*004c*/ 	.byte	0x03, 0x1b
        /*004e*/ 	.short	0x00ff


	//----- nvinfo : EIATTR_NUM_BARRIERS
	.align		4
        /*0050*/ 	.byte	0x02, 0x4c
        /*0052*/ 	.byte	0x01
	.zero		1


	//----- nvinfo : EIATTR_MERCURY_ISA_VERSION
	.align		4
        /*0054*/ 	.byte	0x03, 0x5f
        /*0056*/ 	.short	0x0101


	//----- nvinfo : EIATTR_VRC_CTA_INIT_COUNT
	.align		4
        /*0058*/ 	.byte	0x02, 0x4a
	.zero		1
	.zero		1


	//----- nvinfo : EIATTR_EXIT_INSTR_OFFSETS
	.align		4
        /*005c*/ 	.byte	0x04, 0x1c
        /*005e*/ 	.short	(.L_147 - .L_146)


	//   ....[0]....
.L_146:
        /*0060*/ 	.word	0x00000a00


	//----- nvinfo : EIATTR_CBANK_PARAM_SIZE
	.align		4
.L_147:
        /*0064*/ 	.byte	0x03, 0x19
        /*0066*/ 	.short	0x0018


	//----- nvinfo : EIATTR_PARAM_CBANK
	.align		4
        /*0068*/ 	.byte	0x04, 0x0a
        /*006a*/ 	.short	(.L_149 - .L_148)
	.align		4
.L_148:
        /*006c*/ 	.word	index@(.nv.constant0._Z16lmwTest_baselinePffiPx)
        /*0070*/ 	.short	0x0380
        /*0072*/ 	.short	0x0018


	//----- nvinfo : EIATTR_SW_WAR
	.align		4
.L_149:
        /*0074*/ 	.byte	0x04, 0x36
        /*0076*/ 	.short	(.L_151 - .L_150)
.L_150:
        /*0078*/ 	.word	0x00000008
.L_151:


//--------------------- .nv.callgraph             --------------------------
	.section	.nv.callgraph,"",@"SHT_CUDA_CALLGRAPH"
	.align	4
	.sectionentsize	8
	.align		4
        /*0000*/ 	.word	0x00000000
	.align		4
        /*0004*/ 	.word	0xffffffff
	.align		4
        /*0008*/ 	.word	0x00000000
	.align		4
        /*000c*/ 	.word	0xfffffffe
	.align		4
        /*0010*/ 	.word	0x00000000
	.align		4
        /*0014*/ 	.word	0xfffffffd
	.align		4
        /*0018*/ 	.word	0x00000000
	.align		4
        /*001c*/ 	.word	0xfffffffc


//--------------------- .text._Z15vectorAtomicAddPffiPx --------------------------
	.section	.text._Z15vectorAtomicAddPffiPx,"ax",@progbits
	.align	128
        .global         _Z15vectorAtomicAddPffiPx
        .type           _Z15vectorAtomicAddPffiPx,@function
        .size           _Z15vectorAtomicAddPffiPx,(.L_x_25 - _Z15vectorAtomicAddPffiPx)
        .other          _Z15vectorAtomicAddPffiPx,@"STO_CUDA_ENTRY STV_DEFAULT"
_Z15vectorAtomicAddPffiPx:
.text._Z15vectorAtomicAddPffiPx:
[----:B------:R-:W-:Y:S01]  /*0000*/  LDC R1, c[0x0][0x37c] ;  /* 0x0000df00ff017b82 */ /* 0x000fe20000000800 */
[----:B------:R-:W0:Y:S02]  /*0010*/  S2R R7, SR_TID.X ;  /* 0x0000000000077919 */ /* 0x000e240000002100 */
[----:B0-----:R-:W-:-:S13]  /*0020*/  ISETP.NE.AND P0, PT, R7, RZ, PT ;  /* 0x000000ff0700720c */ /* 0x001fda0003f05270 */
[----:B------:R-:W-:Y:S01]  /*0030*/  @!P0 CS2R R4, SR_CLOCKLO ;  /* 0x0000000000048805 */ /* 0x000fe20000015000 */
[----:B------:R-:W0:Y:S01]  /*0040*/  S2R R0, SR_CTAID.X ;  /* 0x0000000000007919 */ /* 0x000e220000002500 */
[----:B------:R-:W0:Y:S01]  /*0050*/  LDCU UR4, c[0x0][0x360] ;  /* 0x00006c00ff0477ac */ /* 0x000e220008000800 */
[----:B------:R-:W-:Y:S01]  /*0060*/  BSSY.RECONVERGENT B0, `(.L_x_0) ;  /* 0x000000b000007945 */ /* 0x000fe20003800200 */
[----:B------:R-:W-:Y:S06]  /*0070*/  BAR.SYNC.DEFER_BLOCKING 0x0 ;  /* 0x0000000000007b1d */ /* 0x000fec0000010000 */
[----:B------:R-:W1:Y:S01]  /*0080*/  LDCU UR5, c[0x0][0x38c] ;  /* 0x00007180ff0577ac */ /* 0x000e620008000800 */
[----:B0-----:R-:W-:-:S05]  /*0090*/  IMAD R7, R0, UR4, R7 ;  /* 0x0000000400077c24 */ /* 0x001fca000f8e0207 */
[----:B-1----:R-:W-:Y:S01]  /*00a0*/  ISETP.GE.AND P1, PT, R7, UR5, PT ;  /* 0x0000000507007c0c */ /* 0x002fe2000bf26270 */
[----:B------:R-:W0:-:S12]  /*00b0*/  LDCU.64 UR4, c[0x0][0x358] ;  /* 0x00006b00ff0477ac */ /* 0x000e180008000a00 */
[----:B------:R-:W-:Y:S05]  /*00c0*/  @P1 BRA `(.L_x_1) ;  /* 0x0000000000101947 */ /* 0x000fea0003800000 */
[----:B------:R-:W1:Y:S08]  /*00d0*/  LDC.64 R2, c[0x0][0x380] ;  /* 0x0000e000ff027b82 */ /* 0x000e700000000a00 */
[----:B------:R-:W0:Y:S01]  /*00e0*/  LDC R9, c[0x0][0x388] ;  /* 0x0000e200ff097b82 */ /* 0x000e220000000800 */
[----:B-1----:R-:W-:-:S05]  /*00f0*/  IMAD.WIDE R2, R7, 0x4, R2 ;  /* 0x0000000407027825 */ /* 0x002fca00078e0202 */
[----:B0-----:R1:W2:Y:S02]  /*0100*/  ATOMG.E.ADD.F32.FTZ.RN.STRONG.GPU PT, RZ, desc[UR4][R2.64], R9 ;  /* 0x8000000902ff79a3 */ /* 0x0012a4000c1ef304 */
.L_x_1:
[----:B0-----:R-:W-:Y:S05]  /*0110*/  BSYNC.RECONVERGENT B0 ;  /* 0x0000000000007941 */ /* 0x001fea0003800200 */
.L_x_0:
[----:B------:R-:W-:Y:S01]  /*0120*/  BAR.SYNC.DEFER_BLOCKING 0x0 ;  /* 0x0000000000007b1d */ /* 0x000fe20000010000 */
[----:B-1----:R-:W-:-:S07]  /*0130*/  @!P0 CS2R R2, SR_CLOCKLO ;  /* 0x0000000000028805 */ /* 0x002fce0000015000 */
[----:B------:R-:W0:Y:S01]  /*0140*/  @!P0 LDC.64 R6, c[0x0][0x390] ;  /* 0x0000e400ff068b82 */ /* 0x000e220000000a00 */
[----:B------:R-:W-:-:S05]  /*0150*/  @!P0 IADD3 R4, P1, PT, -R4, R2, RZ ;  /* 0x0000000204048210 */ /* 0x000fca0007f3e1ff */
[----:B------:R-:W-:Y:S02]  /*0160*/  @!P0 IMAD.X R5, R3, 0x1, ~R5, P1 ;  /* 0x0000000103058824 */ /* 0x000fe400008e0e05 */
[----:B0-----:R-:W-:-:S05]  /*0170*/  @!P0 IMAD.WIDE.U32 R2, R0, 0x8, R6 ;  /* 0x0000000800028825 */ /* 0x001fca00078e0006 */
[----:B------:R-:W-:Y:S01]  /*0180*/  @!P0 STG.E.64 desc[UR4][R2.64], R4 ;  /* 0x0000000402008986 */ /* 0x000fe2000c101b04 */
[----:B------:R-:W-:Y:S06]  /*0190*/  MEMBAR.SC.GPU ;  /* 0x0000000000007992 */ /* 0x000fec0000002000 */
[----:B------:R-:W-:-:S00]  /*01a0*/  ERRBAR ;  /* 0x00000000000079ab */ /* 0x000fc00000000000 */
[----:B------:R-:W-:Y:S06]  /*01b0*/  CGAERRBAR ;  /* 0x00000000000075ab */ /* 0x000fec0000000000 */
[----:B------:R-:W-:Y:S01]  /*01c0*/  CCTL.IVALL ;  /* 0x00000000ff00798f */ /* 0x000fe20002000000 */
[----:B------:R-:W-:Y:S05]  /*01d0*/  EXIT ;  /* 0x000000000000794d */ /* 0x000fea0003800000 */
.L_x_2:
[----:B------:R-:W-:-:S00]  /*01e0*/  BRA `(.L_x_2) ;  /* 0xfffffffc00fc7947 */ /* 0x000fc0000383ffff */
[----:B------:R-:W-:-:S00]  /*01f0*/  NOP ;  /* 0x0000000000007918 */ /* 0x000fc00000000000 */
        /* <DEDUP_REMOVED lines=8> */
.L_x_25:


//--------------------- .text._Z25oneWarp32VarAtomicAdd_FarPffiPx --------------------------
	.section	.text._Z25oneWarp32VarAtomicAdd_FarPffiPx,"ax",@progbits
	.align	128
        .global         _Z25oneWarp32VarAtomicAdd_FarPffiPx
        .type           _Z25oneWarp32VarAtomicAdd_FarPffiPx,@function
        .size           _Z25oneWarp32VarAtomicAdd_FarPffiPx,(.L_x_26 - _Z25oneWarp32VarAtomicAdd_FarPffiPx)
        .other          _Z25oneWarp32VarAtomicAdd_FarPffiPx,@"STO_CUDA_ENTRY STV_DEFAULT"
_Z25oneWarp32VarAtomicAdd_FarPffiPx:
.text._Z25oneWarp32VarAtomicAdd_FarPffiPx:
[----:B------:R-:W-:Y:S01]  /*0000*/  LDC R1, c[0x0][0x37c] ;  /* 0x0000df00ff017b82 */ /* 0x000fe20000000800 */
[----:B------:R-:W0:Y:S01]  /*0010*/  S2R R7, SR_TID.X ;  /* 0x0000000000077919 */ /* 0x000e220000002100 */
[----:B------:R-:W1:Y:S01]  /*0020*/  LDCU.64 UR4, c[0x0][0x358] ;  /* 0x00006b00ff0477ac */ /* 0x000e620008000a00 */
[----:B0-----:R-:W-:-:S13]  /*0030*/  ISETP.NE.AND P0, PT, R7, RZ, PT ;  /* 0x000000ff0700720c */ /* 0x001fda0003f05270 */
[----:B------:R-:W-:Y:S01]  /*0040*/  @!P0 CS2R R4, SR_CLOCKLO ;  /* 0x0000000000048805 */ /* 0x000fe20000015000 */
[----:B------:R-:W0:Y:S01]  /*0050*/  LDC.64 R2, c[0x0][0x380] ;  /* 0x0000e000ff027b82 */ /* 0x000e220000000a00 */
[----:B------:R-:W2:Y:S07]  /*0060*/  LDCU UR6, c[0x0][0x38c] ;  /* 0x00007180ff0677ac */ /* 0x000eae0008000800 */
[----:B------:R-:W1:Y:S01]  /*0070*/  LDC R9, c[0x0][0x388] ;  /* 0x0000e200ff097b82 */ /* 0x000e620000000800 */
[----:B--2---:R-:W-:-:S04]  /*0080*/  IMAD R7, R7, UR6, RZ ;  /* 0x0000000607077c24 */ /* 0x004fc8000f8e02ff */
[----:B0-----:R-:W-:-:S03]  /*0090*/  IMAD.WIDE.U32 R2, R7, 0x4, R2 ;  /* 0x0000000407027825 */ /* 0x001fc600078e0002 */
[----:B------:R-:W-:Y:S06]  /*00a0*/  BAR.SYNC.DEFER_BLOCKING 0x0 ;  /* 0x0000000000007b1d */ /* 0x000fec0000010000 */
[----:B-1----:R0:W-:Y:S02]  /*00b0*/  ATOMG.E.ADD.F32.FTZ.RN.STRONG.GPU PT, RZ, desc[UR4][R2.64], R9 ;  /* 0x8000000902ff79a3 */ /* 0x0021e4000c1ef304 */
[----:B------:R-:W-:Y:S01]  /*00c0*/  BAR.SYNC.DEFER_BLOCKING 0x0 ;  /* 0x0000000000007b1d */ /* 0x000fe20000010000 */
[----:B0-----:R-:W-:-:S05]  /*00d0*/  @!P0 CS2R R2, SR_CLOCKLO ;  /* 0x0000000000028805 */ /* 0x001fca0000015000 */
[----:B------:R-:W0:Y:S02]  /*00e0*/  @!P0 S2R R9, SR_CTAID.X ;  /* 0x0000000000098919 */ /* 0x000e240000002500 */
[----:B------:R-:W0:Y:S01]  /*00f0*/  @!P0 LDC.64 R6, c[0x0][0x390] ;  /* 0x0000e400ff068b82 */ /* 0x000e220000000a00 */
[----:B------:R-:W-:-:S04]  /*0100*/  @!P0 IADD3 R4, P1, PT, -R4, R2, RZ ;  /* 0x0000000204048210 */ /* 0x000fc80007f3e1ff */
[----:B------:R-:W-:Y:S01]  /*0110*/  @!P0 IADD3.X R5, PT, PT, ~R5, R3, RZ, P1, !PT ;  /* 0x0000000305058210 */ /* 0x000fe20000ffe5ff */
[----:B0-----:R-:W-:-:S05]  /*0120*/  @!P0 IMAD.WIDE.U32 R2, R9, 0x8, R6 ;  /* 0x0000000809028825 */ /* 0x001fca00078e0006 */
[----:B------:R-:W-:Y:S01]  /*0130*/  @!P0 STG.E.64 desc[UR4][R2.64], R4 ;  /* 0x0000000402008986 */ /* 0x000fe2000c101b04 */
[----:B------:R-:W-:Y:S06]  /*0140*/  MEMBAR.SC.GPU ;  /* 0x0000000000007992 */ /* 0x000fec0000002000 */
[----:B------:R-:W-:-:S00]  /*0150*/  ERRBAR ;  /* 0x00000000000079ab */ /* 0x000fc00000000000 */
[----:B------:R-:W-:Y:S06]  /*0160*/  CGAERRBAR ;  /* 0x00000000000075ab */ /* 0x000fec0000000000 */
[----:B------:R-:W-:Y:S01]  /*0170*/  CCTL.IVALL ;  /* 0x00000000ff00798f */ /* 0x000fe20002000000 */
[----:B------:R-:W-:Y:S05]  /*0180*/  EXIT ;  /* 0x000000000000794d */ /* 0x000fea0003800000 */
.L_x_3:
        /* <DEDUP_REMOVED lines=15> */
.L_x_26:


//--------------------- .text._Z21oneWarp32VarAtomicAddPffPx --------------------------
	.section	.text._Z21oneWarp32VarAtomicAddPffPx,"ax",@progbits
	.align	128
        .global         _Z21oneWarp32VarAtomicAddPffPx
        .type           _Z21oneWarp32VarAtomicAddPffPx,@function
        .size           _Z21oneWarp32VarAtomicAddPffPx,(.L_x_27 - _Z21oneWarp32VarAtomicAddPffPx)
        .other          _Z21oneWarp32VarAtomicAddPffPx,@"STO_CUDA_ENTRY STV_DEFAULT"
_Z21oneWarp32VarAtomicAddPffPx:
.text._Z21oneWarp32VarAtomicAddPffPx:
[----:B------:R-:W-:Y:S01]  /*0000*/  LDC R1, c[0x0][0x37c] ;  /* 0x0000df00ff017b82 */ /* 0x000fe20000000800 */
[----:B------:R-:W0:Y:S01]  /*0010*/  S2R R7, SR_TID.X ;  /* 0x0000000000077919 */ /* 0x000e220000002100 */
[----:B------:R-:W1:Y:S01]  /*0020*/  LDCU.64 UR4, c[0x0][0x358] ;  /* 0x00006b00ff0477ac */ /* 0x000e620008000a00 */
[----:B0-----:R-:W-:-:S13]  /*0030*/  ISETP.NE.AND P0, PT, R7, RZ, PT ;  /* 0x000000ff0700720c */ /* 0x001fda0003f05270 */
[----:B------:R-:W-:Y:S01]  /*0040*/  @!P0 CS2R R4, SR_CLOCKLO ;  /* 0x0000000000048805 */ /* 0x000fe20000015000 */
[----:B------:R-:W0:Y:S08]  /*0050*/  LDC.64 R2, c[0x0][0x380] ;  /* 0x0000e000ff027b82 */ /* 0x000e300000000a00 */
[----:B------:R-:W1:Y:S01]  /*0060*/  LDC R9, c[0x0][0x388] ;  /* 0x0000e200ff097b82 */ /* 0x000e620000000800 */
[----:B0-----:R-:W-:-:S07]  /*0070*/  IMAD.WIDE.U32 R2, R7, 0x4, R2 ;  /* 0x0000000407027825 */ /* 0x001fce00078e0002 */
[----:B------:R-:W-:Y:S06]  /*0080*/  BAR.SYNC.DEFER_BLOCKING 0x0 ;  /* 0x0000000000007b1d */ /* 0x000fec0000010000 */
[----:B-1----:R0:W-:Y:S02]  /*0090*/  ATOMG.E.ADD.F32.FTZ.RN.STRONG.GPU PT, RZ, desc[UR4][R2.64], R9 ;  /* 0x8000000902ff79a3 */ /* 0x0021e4000c1ef304 */
[----:B------:R-:W-:Y:S01]  /*00a0*/  BAR.SYNC.DEFER_BLOCKING 0x0 ;  /* 0x0000000000007b1d */ /* 0x000fe20000010000 */
[----:B0-----:R-:W-:-:S05]  /*00b0*/  @!P0 CS2R R2, SR_CLOCKLO ;  /* 0x0000000000028805 */ /* 0x001fca0000015000 */
[----:B------:R-:W0:Y:S02]  /*00c0*/  @!P0 S2R R9, SR_CTAID.X ;  /* 0x0000000000098919 */ /* 0x000e240000002500 */
        /* <DEDUP_REMOVED lines=10> */
.L_x_4:
        /* <DEDUP_REMOVED lines=9> */
.L_x_27:


//--------------------- .text._Z22oneWarpOneVarAtomicAddPffPx --------------------------
	.section	.text._Z22oneWarpOneVarAtomicAddPffPx,"ax",@progbits
	.align	128
        .global         _Z22oneWarpOneVarAtomicAddPffPx
        .type           _Z22oneWarpOneVarAtomicAddPffPx,@function
        .size           _Z22oneWarpOneVarAtomicAddPffPx,(.L_x_28 - _Z22oneWarpOneVarAtomicAddPffPx)
        .other          _Z22oneWarpOneVarAtomicAddPffPx,@"STO_CUDA_ENTRY STV_DEFAULT"
_Z22oneWarpOneVarAtomicAddPffPx:
.text._Z22oneWarpOneVarAtomicAddPffPx:
[----:B------:R-:W-:Y:S01]  /*0000*/  LDC R1, c[0x0][0x37c] ;  /* 0x0000df00ff017b82 */ /* 0x000fe20000000800 */
[----:B------:R-:W0:Y:S01]  /*0010*/  S2R R0, SR_TID.X ;  /* 0x0000000000007919 */ /* 0x000e220000002100 */
[----:B------:R-:W1:Y:S01]  /*0020*/  LDCU.64 UR4, c[0x0][0x358] ;  /* 0x00006b00ff0477ac */ /* 0x000e620008000a00 */
[----:B0-----:R-:W-:-:S13]  /*0030*/  ISETP.NE.AND P0, PT, R0, RZ, PT ;  /* 0x000000ff0000720c */ /* 0x001fda0003f05270 */
[----:B------:R-:W-:Y:S01]  /*0040*/  @!P0 CS2R R4, SR_CLOCKLO ;  /* 0x0000000000048805 */ /* 0x000fe20000015000 */
[----:B------:R-:W1:Y:S08]  /*0050*/  LDC R7, c[0x0][0x388] ;  /* 0x0000e200ff077b82 */ /* 0x000e700000000800 */
[----:B------:R-:W-:Y:S08]  /*0060*/  BAR.SYNC.DEFER_BLOCKING 0x0 ;  /* 0x0000000000007b1d */ /* 0x000ff00000010000 */
[----:B------:R-:W1:Y:S02]  /*0070*/  LDC.64 R2, c[0x0][0x380] ;  /* 0x0000e000ff027b82 */ /* 0x000e640000000a00 */
[----:B-1----:R0:W-:Y:S06]  /*0080*/  ATOMG.E.ADD.F32.FTZ.RN.STRONG.GPU PT, RZ, desc[UR4][R2.64], R7 ;  /* 0x8000000702ff79a3 */ /* 0x0021ec000c1ef304 */
        /* <DEDUP_REMOVED lines=13> */
.L_x_5:
        /* <DEDUP_REMOVED lines=10> */
.L_x_28:


//--------------------- .text._Z24oneThreadOneVarAtomicAddPffPx --------------------------
	.section	.text._Z24oneThreadOneVarAtomicAddPffPx,"ax",@progbits
	.align	128
        .global         _Z24oneThreadOneVarAtomicAddPffPx
        .type           _Z24oneThreadOneVarAtomicAddPffPx,@function
        .size           _Z24oneThreadOneVarAtomicAddPffPx,(.L_x_29 - _Z24oneThreadOneVarAtomicAddPffPx)
        .other          _Z24oneThreadOneVarAtomicAddPffPx,@"STO_CUDA_ENTRY STV_DEFAULT"
_Z24oneThreadOneVarAtomicAddPffPx:
.text._Z24oneThreadOneVarAtomicAddPffPx:
[----:B------:R-:W-:Y:S01]  /*0000*/  LDC R1, c[0x0][0x37c] ;  /* 0x0000df00ff017b82 */ /* 0x000fe20000000800 */
[----:B------:R-:W0:Y:S02]  /*0010*/  S2R R0, SR_TID.X ;  /* 0x0000000000007919 */ /* 0x000e240000002100 */
[----:B0-----:R-:W-:-:S13]  /*0020*/  ISETP.NE.AND P0, PT, R0, RZ, PT ;  /* 0x000000ff0000720c */ /* 0x001fda0003f05270 */
[----:B------:R-:W-:Y:S01]  /*0030*/  @!P0 CS2R R4, SR_CLOCKLO ;  /* 0x0000000000048805 */ /* 0x000fe20000015000 */
[----:B------:R-:W-:Y:S06]  /*0040*/  BAR.SYNC.DEFER_BLOCKING 0x0 ;  /* 0x0000000000007b1d */ /* 0x000fec0000010000 */
[----:B------:R-:W0:Y:S01]  /*0050*/  LDCU.64 UR4, c[0x0][0x358] ;  /* 0x00006b00ff0477ac */ /* 0x000e220008000a00 */
[----:B------:R-:W-:Y:S04]  /*0060*/  BSSY.RECONVERGENT B0, `(.L_x_6) ;  /* 0x0000005000007945 */ /* 0x000fe80003800200 */
[----:B------:R-:W-:Y:S05]  /*0070*/  @P0 BRA `(.L_x_7) ;  /* 0x00000000000c0947 */ /* 0x000fea0003800000 */
[----:B------:R-:W0:Y:S08]  /*0080*/  LDC R7, c[0x0][0x388] ;  /* 0x0000e200ff077b82 */ /* 0x000e300000000800 */
[----:B------:R-:W0:Y:S02]  /*0090*/  LDC.64 R2, c[0x0][0x380] ;  /* 0x0000e000ff027b82 */ /* 0x000e240000000a00 */
[----:B0-----:R1:W2:Y:S02]  /*00a0*/  ATOMG.E.ADD.F32.FTZ.RN.STRONG.GPU PT, RZ, desc[UR4][R2.64], R7 ;  /* 0x8000000702ff79a3 */ /* 0x0012a4000c1ef304 */
.L_x_7:
[----:B0-----:R-:W-:Y:S05]  /*00b0*/  BSYNC.RECONVERGENT B0 ;  /* 0x0000000000007941 */ /* 0x001fea0003800200 */
.L_x_6:
[----:B------:R-:W-:Y:S01]  /*00c0*/  BAR.SYNC.DEFER_BLOCKING 0x0 ;  /* 0x0000000000007b1d */ /* 0x000fe20000010000 */
[----:B-1----:R-:W-:-:S05]  /*00d0*/  @!P0 CS2R R2, SR_CLOCKLO ;  /* 0x0000000000028805 */ /* 0x002fca0000015000 */
        /* <DEDUP_REMOVED lines=11> */
.L_x_8:
        /* <DEDUP_REMOVED lines=15> */
.L_x_29:


//--------------------- .text._Z14lmwTest_atomicPffiPx --------------------------
	.section	.text._Z14lmwTest_atomicPffiPx,"ax",@progbits
	.align	128
        .global         _Z14lmwTest_atomicPffiPx
        .type           _Z14lmwTest_atomicPffiPx,@function
        .size           _Z14lmwTest_atomicPffiPx,(.L_x_30 - _Z14lmwTest_atomicPffiPx)
        .other          _Z14lmwTest_atomicPffiPx,@"STO_CUDA_ENTRY STV_DEFAULT"
_Z14lmwTest_atomicPffiPx:
.text._Z14lmwTest_atomicPffiPx:
[----:B------:R-:W-:Y:S01]  /*0000*/  LDC R1, c[0x0][0x37c] ;  /* 0x0000df00ff017b82 */ /* 0x000fe20000000800 */
[----:B------:R-:W0:Y:S01]  /*0010*/  S2R R5, SR_TID.X ;  /* 0x0000000000057919 */ /* 0x000e220000002100 */
[----:B------:R-:W1:Y:S01]  /*0020*/  LDCU.64 UR10, c[0x0][0x358] ;  /* 0x00006b00ff0a77ac */ /* 0x000e620008000a00 */
[----:B0-----:R-:W-:-:S13]  /*0030*/  ISETP.NE.AND P0, PT, R5, RZ, PT ;  /* 0x000000ff0500720c */ /* 0x001fda0003f05270 */
[----:B------:R-:W-:Y:S01]  /*0040*/  @!P0 CS2R R2, SR_CLOCKLO ;  /* 0x0000000000028805 */ /* 0x000fe20000015000 */
[----:B------:R-:W0:Y:S01]  /*0050*/  S2R R0, SR_CTAID.X ;  /* 0x0000000000007919 */ /* 0x000e220000002500 */
[----:B------:R-:W2:Y:S01]  /*0060*/  LDCU UR6, c[0x0][0x38c] ;  /* 0x00007180ff0677ac */ /* 0x000ea20008000800 */
[----:B------:R-:W0:Y:S01]  /*0070*/  LDCU UR4, c[0x0][0x360] ;  /* 0x00006c00ff0477ac */ /* 0x000e220008000800 */
[----:B--2---:R-:W-:Y:S01]  /*0080*/  UISETP.GE.AND UP0, UPT, UR6, 0x1, UPT ;  /* 0x000000010600788c */ /* 0x004fe2000bf06270 */
[----:B0-----:R-:W-:Y:S01]  /*0090*/  IMAD R6, R0, UR4, R5 ;  /* 0x0000000400067c24 */ /* 0x001fe2000f8e0205 */
[----:B------:R-:W-:Y:S07]  /*00a0*/  BAR.SYNC.DEFER_BLOCKING 0x0 ;  /* 0x0000000000007b1d */ /* 0x000fee0000010000 */
[----:B-1----:R-:W-:Y:S05]  /*00b0*/  BRA.U !UP0, `(.L_x_9) ;  /* 0x0000000508687547 */ /* 0x002fea000b800000 */
[----:B------:R-:W-:Y:S02]  /*00c0*/  UISETP.GE.U32.AND UP0, UPT, UR6, 0x4, UPT ;  /* 0x000000040600788c */ /* 0x000fe4000bf06070 */
[----:B------:R-:W-:Y:S01]  /*00d0*/  IMAD R6, R6, UR6, RZ ;  /* 0x0000000606067c24 */ /* 0x000fe2000f8e02ff */
[----:B------:R-:W-:Y:S01]  /*00e0*/  ULOP3.LUT UR5, UR6, 0x3, URZ, 0xc0, !UPT ;  /* 0x0000000306057892 */ /* 0x000fe2000f8ec0ff */
[----:B------:R-:W-:-:S05]  /*00f0*/  UMOV UR4, URZ ;  /* 0x000000ff00047c82 */ /* 0x000fca0008000000 */
[----:B------:R-:W-:Y:S06]  /*0100*/  BRA.U !UP0, `(.L_x_10) ;  /* 0x0000000508247547 */ /* 0x000fec000b800000 */
[----:B------:R-:W0:Y:S01]  /*0110*/  LDCU.64 UR8, c[0x0][0x380] ;  /* 0x00007000ff0877ac */ /* 0x000e220008000a00 */
[----:B------:R-:W-:Y:S01]  /*0120*/  MOV R7, R6 ;  /* 0x0000000600077202 */ /* 0x000fe20000000f00 */
[----:B------:R-:W-:Y:S02]  /*0130*/  ULOP3.LUT UR4, UR6, 0x7ffffffc, URZ, 0xc0, !UPT ;  /* 0x7ffffffc06047892 */ /* 0x000fe4000f8ec0ff */
[----:B0-----:R-:W-:Y:S02]  /*0140*/  UIADD3 UR6, UP0, UPT, UR8, 0x8, URZ ;  /* 0x0000000808067890 */ /* 0x001fe4000ff1e0ff */
[----:B------:R-:W-:Y:S02]  /*0150*/  UIADD3 UR8, UPT, UPT, -UR4, URZ, URZ ;  /* 0x000000ff04087290 */ /* 0x000fe4000fffe1ff */
[----:B------:R-:W-:Y:S02]  /*0160*/  UIADD3.X UR7, UPT, UPT, URZ, UR9, URZ, UP0, !UPT ;  /* 0x00000009ff077290 */ /* 0x000fe400087fe4ff */
[----:B------:R-:W-:Y:S01]  /*0170*/  UISETP.GE.AND UP0, UPT, UR8, URZ, UPT ;  /* 0x000000ff0800728c */ /* 0x000fe2000bf06270 */
[----:B------:R-:W-:-:S03]  /*0180*/  MOV R4, UR6 ;  /* 0x0000000600047c02 */ /* 0x000fc60008000f00 */
[----:B------:R-:W-:-:S05]  /*0190*/  MOV R5, UR7 ;  /* 0x0000000700057c02 */ /* 0x000fca0008000f00 */
[----:B------:R-:W-:Y:S05]  /*01a0*/  BRA.U UP0, `(.L_x_11) ;  /* 0x0000000100d47547 */ /* 0x000fea000b800000 */
[----:B------:R-:W-:Y:S02]  /*01b0*/  UIADD3 UR6, UPT, UPT, -UR8, URZ, URZ ;  /* 0x000000ff08067290 */ /* 0x000fe4000fffe1ff */
[----:B------:R-:W-:Y:S02]  /*01c0*/  UPLOP3.LUT UP0, UPT, UPT, UPT, UPT, 0x80, 0x8 ;  /* 0x000000000008789c */ /* 0x000fe40003f0f070 */
[----:B------:R-:W-:-:S09]  /*01d0*/  UISETP.GT.AND UP1, UPT, UR6, 0xc, UPT ;  /* 0x0000000c0600788c */ /* 0x000fd2000bf24270 */
[----:B------:R-:W-:Y:S05]  /*01e0*/  BRA.U !UP1, `(.L_x_12) ;  /* 0x0000000109747547 */ /* 0x000fea000b800000 */
[----:B------:R-:W-:-:S11]  /*01f0*/  UPLOP3.LUT UP0, UPT, UPT, UPT, UPT, 0x40, 0x4 ;  /* 0x000000000004789c */ /* 0x000fd60003f0e870 */
.L_x_13:
[----:B------:R-:W0:Y:S01]  /*0200*/  LDC R17, c[0x0][0x388] ;  /* 0x0000e200ff117b82 */ /* 0x000e220000000800 */
[C---:B------:R-:W-:Y:S01]  /*0210*/  VIADD R11, R7.reuse, 0x4 ;  /* 0x00000004070b7836 */ /* 0x040fe20000000000 */
[C---:B------:R-:W-:Y:S01]  /*0220*/  IADD3 R13, PT, PT, R7.reuse, 0x8, RZ ;  /* 0x00000008070d7810 */ /* 0x040fe20007ffe0ff */
[C---:B------:R-:W-:Y:S01]  /*0230*/  IMAD.WIDE R8, R7.reuse, 0x4, R4 ;  /* 0x0000000407087825 */ /* 0x040fe200078e0204 */
[----:B------:R-:W-:-:S03]  /*0240*/  IADD3 R15, PT, PT, R7, 0xc, RZ ;  /* 0x0000000c070f7810 */ /* 0x000fc60007ffe0ff */
[----:B------:R-:W-:-:S04]  /*0250*/  IMAD.WIDE R10, R11, 0x4, R4 ;  /* 0x000000040b0a7825 */ /* 0x000fc800078e0204 */
[----:B------:R-:W-:-:S04]  /*0260*/  IMAD.WIDE R12, R13, 0x4, R4 ;  /* 0x000000040d0c7825 */ /* 0x000fc800078e0204 */
[----:B------:R-:W-:Y:S01]  /*0270*/  IMAD.WIDE R14, R15, 0x4, R4 ;  /* 0x000000040f0e7825 */ /* 0x000fe200078e0204 */
[----:B0-2---:R0:W2:Y:S04]  /*0280*/  ATOMG.E.ADD.F32.FTZ.RN.STRONG.GPU PT, RZ, desc[UR10][R8.64+-0x8], R17 ;  /* 0xfffff81108ff79a3 */ /* 0x0050a8000c1ef30a */
[----:B---3--:R0:W3:Y:S04]  /*0290*/  ATOMG.E.ADD.F32.FTZ.RN.STRONG.GPU PT, RZ, desc[UR10][R8.64+-0x4], R17 ;  /* 0xfffffc1108ff79a3 */ /* 0x0080e8000c1ef30a */
[----:B----4-:R0:W4:Y:S04]  /*02a0*/  ATOMG.E.ADD.F32.FTZ.RN.STRONG.GPU PT, RZ, desc[UR10][R8.64], R17 ;  /* 0x8000001108ff79a3 */ /* 0x010128000c1ef30a */
[----:B-----5:R0:W5:Y:S04]  /*02b0*/  ATOMG.E.ADD.F32.FTZ.RN.STRONG.GPU PT, RZ, desc[UR10][R8.64+0x4], R17 ;  /* 0x8000041108ff79a3 */ /* 0x020168000c1ef30a */
[----:B------:R0:W2:Y:S04]  /*02c0*/  ATOMG.E.ADD.F32.FTZ.RN.STRONG.GPU PT, RZ, desc[UR10][R10.64+-0x8], R17 ;  /* 0xfffff8110aff79a3 */ /* 0x0000a8000c1ef30a */
        /* <DEDUP_REMOVED lines=10> */
[----:B------:R0:W2:Y:S01]  /*0370*/  ATOMG.E.ADD.F32.FTZ.RN.STRONG.GPU PT, RZ, desc[UR10][R14.64+0x4], R17 ;  /* 0x800004110eff79a3 */ /* 0x0000a2000c1ef30a */
[----:B------:R-:W-:Y:S01]  /*0380*/  UIADD3 UR8, UPT, UPT, UR8, 0x10, URZ ;  /* 0x0000001008087890 */ /* 0x000fe2000fffe0ff */
[----:B------:R-:W-:-:S03]  /*0390*/  VIADD R7, R7, 0x10 ;  /* 0x0000001007077836 */ /* 0x000fc60000000000 */
[----:B------:R-:W-:-:S09]  /*03a0*/  UISETP.GE.AND UP1, UPT, UR8, -0xc, UPT ;  /* 0xfffffff40800788c */ /* 0x000fd2000bf26270 */
[----:B0-----:R-:W-:Y:S05]  /*03b0*/  BRA.U !UP1, `(.L_x_13) ;  /* 0xfffffffd09907547 */ /* 0x001fea000b83ffff */
.L_x_12:
[----:B------:R-:W-:-:S04]  /*03c0*/  UIADD3 UR6, UPT, UPT, -UR8, URZ, URZ ;  /* 0x000000ff08067290 */ /* 0x000fc8000fffe1ff */
[----:B------:R-:W-:-:S09]  /*03d0*/  UISETP.GT.AND UP1, UPT, UR6, 0x4, UPT ;  /* 0x000000040600788c */ /* 0x000fd2000bf24270 */
[----:B------:R-:W-:Y:S05]  /*03e0*/  BRA.U !UP1, `(.L_x_14) ;  /* 0x00000001093c7547 */ /* 0x000fea000b800000 */
[----:B------:R-:W0:Y:S01]  /*03f0*/  LDC R13, c[0x0][0x388] ;  /* 0x0000e200ff0d7b82 */ /* 0x000e220000000800 */
[C---:B------:R-:W-:Y:S01]  /*0400*/  IADD3 R11, PT, PT, R7.reuse, 0x4, RZ ;  /* 0x00000004070b7810 */ /* 0x040fe20007ffe0ff */
[----:B------:R-:W-:-:S04]  /*0410*/  IMAD.WIDE R8, R7, 0x4, R4 ;  /* 0x0000000407087825 */ /* 0x000fc800078e0204 */
[----:B------:R-:W-:Y:S01]  /*0420*/  IMAD.WIDE R10, R11, 0x4, R4 ;  /* 0x000000040b0a7825 */ /* 0x000fe200078e0204 */
[----:B0-----:R0:W2:Y:S04]  /*0430*/  ATOMG.E.ADD.F32.FTZ.RN.STRONG.GPU PT, RZ, desc[UR10][R8.64+-0x8], R13 ;  /* 0xfffff80d08ff79a3 */ /* 0x0010a8000c1ef30a */
[----:B------:R0:W2:Y:S04]  /*0440*/  ATOMG.E.ADD.F32.FTZ.RN.STRONG.GPU PT, RZ, desc[UR10][R8.64+-0x4], R13 ;  /* 0xfffffc0d08ff79a3 */ /* 0x0000a8000c1ef30a */
[----:B------:R0:W2:Y:S04]  /*0450*/  ATOMG.E.ADD.F32.FTZ.RN.STRONG.GPU PT, RZ, desc[UR10][R8.64], R13 ;  /* 0x8000000d08ff79a3 */ /* 0x0000a8000c1ef30a */
[----:B------:R0:W2:Y:S04]  /*0460*/  ATOMG.E.ADD.F32.FTZ.RN.STRONG.GPU PT, RZ, desc[UR10][R8.64+0x4], R13 ;  /* 0x8000040d08ff79a3 */ /* 0x0000a8000c1ef30a */
[----:B------:R0:W2:Y:S04]  /*0470*/  ATOMG.E.ADD.F32.FTZ.RN.STRONG.GPU PT, RZ, desc[UR10][R10.64+-0x8], R13 ;  /* 0xfffff80d0aff79a3 */ /* 0x0000a8000c1ef30a */
[----:B------:R0:W2:Y:S04]  /*0480*/  ATOMG.E.ADD.F32.FTZ.RN.STRONG.GPU PT, RZ, desc[UR10][R10.64+-0x4], R13 ;  /* 0xfffffc0d0aff79a3 */ /* 0x0000a8000c1ef30a */
[----:B------:R0:W2:Y:S04]  /*0490*/  ATOMG.E.ADD.F32.FTZ.RN.STRONG.GPU PT, RZ, desc[UR10][R10.64], R13 ;  /* 0x8000000d0aff79a3 */ /* 0x0000a8000c1ef30a */
[----:B------:R0:W2:Y:S01]  /*04a0*/  ATOMG.E.ADD.F32.FTZ.RN.STRONG.GPU PT, RZ, desc[UR10][R10.64+0x4], R13 ;  /* 0x8000040d0aff79a3 */ /* 0x0000a2000c1ef30a */
[----:B------:R-:W-:Y:S01]  /*04b0*/  IADD3 R7, PT, PT, R7, 0x8, RZ ;  /* 0x0000000807077810 */ /* 0x000fe20007ffe0ff */
[----:B------:R-:W-:-:S02]  /*04c0*/  UIADD3 UR8, UPT, UPT, UR8, 0x8, URZ ;  /* 0x0000000808087890 */ /* 0x000fc4000fffe0ff */
[----:B------:R-:W-:-:S11]  /*04d0*/  UPLOP3.LUT UP0, UPT, UPT, UPT, UPT, 0x40, 0x4 ;  /* 0x000000000004789c */ /* 0x000fd60003f0e870 */
.L_x_14:
[----:B------:R-:W-:-:S09]  /*04e0*/  UISETP.NE.OR UP0, UPT, UR8, URZ, UP0 ;  /* 0x000000ff0800728c */ /* 0x000fd20008705670 */
[----:B------:R-:W-:Y:S05]  /*04f0*/  BRA.U !UP0, `(.L_x_10) ;  /* 0x0000000108287547 */ /* 0x000fea000b800000 */
.L_x_11:
[----:B0-----:R-:W0:Y:S02]  /*0500*/  LDC R11, c[0x0][0x388] ;  /* 0x0000e200ff0b7b82 */ /* 0x001e240000000800 */
.L_x_15:
[----:B------:R-:W-:-:S05]  /*0510*/  IMAD.WIDE R8, R7, 0x4, R4 ;  /* 0x0000000407087825 */ /* 0x000fca00078e0204 */
[----:B0-2---:R1:W2:Y:S04]  /*0520*/  ATOMG.E.ADD.F32.FTZ.RN.STRONG.GPU PT, RZ, desc[UR10][R8.64+-0x8], R11 ;  /* 0xfffff80b08ff79a3 */ /* 0x0052a8000c1ef30a */
[----:B------:R1:W2:Y:S04]  /*0530*/  ATOMG.E.ADD.F32.FTZ.RN.STRONG.GPU PT, RZ, desc[UR10][R8.64+-0x4], R11 ;  /* 0xfffffc0b08ff79a3 */ /* 0x0002a8000c1ef30a */
[----:B------:R1:W2:Y:S04]  /*0540*/  ATOMG.E.ADD.F32.FTZ.RN.STRONG.GPU PT, RZ, desc[UR10][R8.64], R11 ;  /* 0x8000000b08ff79a3 */ /* 0x0002a8000c1ef30a */
[----:B------:R1:W2:Y:S01]  /*0550*/  ATOMG.E.ADD.F32.FTZ.RN.STRONG.GPU PT, RZ, desc[UR10][R8.64+0x4], R11 ;  /* 0x8000040b08ff79a3 */ /* 0x0002a2000c1ef30a */
[----:B------:R-:W-:Y:S01]  /*0560*/  UIADD3 UR8, UPT, UPT, UR8, 0x4, URZ ;  /* 0x0000000408087890 */ /* 0x000fe2000fffe0ff */
[----:B------:R-:W-:-:S03]  /*0570*/  VIADD R7, R7, 0x4 ;  /* 0x0000000407077836 */ /* 0x000fc60000000000 */
[----:B------:R-:W-:-:S09]  /*0580*/  UISETP.NE.AND UP0, UPT, UR8, URZ, UPT ;  /* 0x000000ff0800728c */ /* 0x000fd2000bf05270 */
[----:B-1----:R-:W-:Y:S05]  /*0590*/  BRA.U UP0, `(.L_x_15) ;  /* 0xfffffffd00dc7547 */ /* 0x002fea000b83ffff */
.L_x_10:
[----:B------:R-:W-:-:S09]  /*05a0*/  UISETP.NE.AND UP0, UPT, UR5, URZ, UPT ;  /* 0x000000ff0500728c */ /* 0x000fd2000bf05270 */
[----:B------:R-:W-:Y:S05]  /*05b0*/  BRA.U !UP0, `(.L_x_9) ;  /* 0x0000000108287547 */ /* 0x000fea000b800000 */
[----:B0-----:R-:W0:Y:S01]  /*05c0*/  LDC R11, c[0x0][0x388] ;  /* 0x0000e200ff0b7b82 */ /* 0x001e220000000800 */
[----:B------:R-:W-:Y:S01]  /*05d0*/  IADD3 R7, PT, PT, R6, UR4, RZ ;  /* 0x0000000406077c10 */ /* 0x000fe2000fffe0ff */
[----:B------:R-:W-:-:S06]  /*05e0*/  UIADD3 UR5, UPT, UPT, -UR5, URZ, URZ ;  /* 0x000000ff05057290 */ /* 0x000fcc000fffe1ff */
[----:B------:R-:W1:Y:S06]  /*05f0*/  LDC.64 R8, c[0x0][0x380] ;  /* 0x0000e000ff087b82 */ /* 0x000e6c0000000a00 */
.L_x_16:
[----:B01----:R-:W-:-:S05]  /*0600*/  IMAD.WIDE R4, R7, 0x4, R8 ;  /* 0x0000000407047825 */ /* 0x003fca00078e0208 */
[----:B0-2---:R0:W2:Y:S01]  /*0610*/  ATOMG.E.ADD.F32.FTZ.RN.STRONG.GPU PT, RZ, desc[UR10][R4.64], R11 ;  /* 0x8000000b04ff79a3 */ /* 0x0050a2000c1ef30a */
[----:B------:R-:W-:Y:S01]  /*0620*/  UIADD3 UR5, UPT, UPT, UR5, 0x1, URZ ;  /* 0x0000000105057890 */ /* 0x000fe2000fffe0ff */
[----:B------:R-:W-:-:S03]  /*0630*/  IADD3 R7, PT, PT, R7, 0x1, RZ ;  /* 0x0000000107077810 */ /* 0x000fc60007ffe0ff */
[----:B------:R-:W-:-:S09]  /*0640*/  UISETP.NE.AND UP0, UPT, UR5, URZ, UPT ;  /* 0x000000ff0500728c */ /* 0x000fd2000bf05270 */
[----:B------:R-:W-:Y:S05]  /*0650*/  BRA.U UP0, `(.L_x_16) ;  /* 0xfffffffd00e87547 */ /* 0x000fea000b83ffff */
.L_x_9:
[----:B------:R-:W-:Y:S01]  /*0660*/  BAR.SYNC.DEFER_BLOCKING 0x0 ;  /* 0x0000000000007b1d */ /* 0x000fe20000010000 */
[----:B0-----:R-:W-:-:S07]  /*0670*/  @!P0 CS2R R4, SR_CLOCKLO ;  /* 0x0000000000048805 */ /* 0x001fce0000015000 */
        /* <DEDUP_REMOVED lines=10> */
.L_x_17:
        /* <DEDUP_REMOVED lines=14> */
.L_x_30:


//--------------------- .text._Z16lmwTest_baselinePffiPx --------------------------
	.section	.text._Z16lmwTest_baselinePffiPx,"ax",@progbits
	.align	128
        .global         _Z16lmwTest_baselinePffiPx
        .type           _Z16lmwTest_baselinePffiPx,@function
        .size           _Z16lmwTest_baselinePffiPx,(.L_x_31 - _Z16lmwTest_baselinePffiPx)
        .other          _Z16lmwTest_baselinePffiPx,@"STO_CUDA_ENTRY STV_DEFAULT"
_Z16lmwTest_baselinePffiPx:
.text._Z16lmwTest_baselinePffiPx:
[----:B------:R-:W-:Y:S01]  /*0000*/  LDC R1, c[0x0][0x37c] ;  /* 0x0000df00ff017b82 */ /* 0x000fe20000000800 */
[----:B------:R-:W0:Y:S02]  /*0010*/  S2R R5, SR_TID.X ;  /* 0x0000000000057919 */ /* 0x000e240000002100 */
[----:B0-----:R-:W-:-:S13]  /*0020*/  ISETP.NE.AND P0, PT, R5, RZ, PT ;  /* 0x000000ff0500720c */ /* 0x001fda0003f05270 */
[----:B------:R-:W-:Y:S01]  /*0030*/  @!P0 CS2R R2, SR_CLOCKLO ;  /* 0x0000000000028805 */ /* 0x000fe20000015000 */
[----:B------:R-:W0:Y:S01]  /*0040*/  S2R R0, SR_CTAID.X ;  /* 0x0000000000007919 */ /* 0x000e220000002500 */
[----:B------:R-:W1:Y:S01]  /*0050*/  LDCU UR7, c[0x0][0x38c] ;  /* 0x00007180ff0777ac */ /* 0x000e620008000800 */
[----:B------:R-:W0:Y:S01]  /*0060*/  LDCU UR4, c[0x0][0x360] ;  /* 0x00006c00ff0477ac */ /* 0x000e220008000800 */
[----:B------:R-:W2:Y:S01]  /*0070*/  LDCU.64 UR12, c[0x0][0x358] ;  /* 0x00006b00ff0c77ac */ /* 0x000ea20008000a00 */
[----:B-1----:R-:W-:Y:S01]  /*0080*/  UISETP.GE.AND UP0, UPT, UR7, 0x1, UPT ;  /* 0x000000010700788c */ /* 0x002fe2000bf06270 */
[----:B0-----:R-:W-:Y:S01]  /*0090*/  IMAD R6, R0, UR4, R5 ;  /* 0x0000000400067c24 */ /* 0x001fe2000f8e0205 */
[----:B------:R-:W-:Y:S07]  /*00a0*/  BAR.SYNC.DEFER_BLOCKING 0x0 ;  /* 0x0000000000007b1d */ /* 0x000fee0000010000 */
[----:B--2---:R-:W-:Y:S05]  /*00b0*/  BRA.U !UP0, `(.L_x_18) ;  /* 0x0000000908247547 */ /* 0x004fea000b800000 */
[----:B------:R-:W-:Y:S02]  /*00c0*/  UISETP.GE.U32.AND UP1, UPT, UR7, 0x10, UPT ;  /* 0x000000100700788c */ /* 0x000fe4000bf26070 */
[----:B------:R-:W-:Y:S01]  /*00d0*/  IMAD R6, R6, UR7, RZ ;  /* 0x0000000706067c24 */ /* 0x000fe2000f8e02ff */
[----:B------:R-:W-:Y:S01]  /*00e0*/  ULOP3.LUT UR10, UR7, 0xf, URZ, 0xc0, !UPT ;  /* 0x0000000f070a7892 */ /* 0x000fe2000f8ec0ff */
[----:B------:R-:W-:-:S03]  /*00f0*/  UMOV UR4, URZ ;  /* 0x000000ff00047c82 */ /* 0x000fc60008000000 */
[----:B------:R-:W-:Y:S02]  /*0100*/  UISETP.NE.AND UP0, UPT, UR10, URZ, UPT ;  /* 0x000000ff0a00728c */ /* 0x000fe4000bf05270 */
[----:B------:R-:W-:Y:S09]  /*0110*/  BRA.U !UP1, `(.L_x_19) ;  /* 0x0000000109f87547 */ /* 0x000ff2000b800000 */
[----:B------:R-:W0:Y:S01]  /*0120*/  LDCU.64 UR8, c[0x0][0x380] ;  /* 0x00007000ff0877ac */ /* 0x000e220008000a00 */
[----:B------:R-:W-:Y:S01]  /*0130*/  MOV R7, R6 ;  /* 0x0000000600077202 */ /* 0x000fe20000000f00 */
[----:B------:R-:W-:Y:S01]  /*0140*/  ULOP3.LUT UR4, UR7, 0x7ffffff0, URZ, 0xc0, !UPT ;  /* 0x7ffffff007047892 */ /* 0x000fe2000f8ec0ff */
[----:B------:R-:W1:Y:S01]  /*0150*/  LDCU UR11, c[0x0][0x388] ;  /* 0x00007100ff0b77ac */ /* 0x000e620008000800 */
[----:B0-----:R-:W-:Y:S02]  /*0160*/  UIADD3 UR5, UP1, UPT, UR8, 0x20, URZ ;  /* 0x0000002008057890 */ /* 0x001fe4000ff3e0ff */
[----:B------:R-:W-:Y:S02]  /*0170*/  UIADD3 UR8, UPT, UPT, -UR4, URZ, URZ ;  /* 0x000000ff04087290 */ /* 0x000fe4000fffe1ff */
[----:B-1----:R-:W-:-:S12]  /*0180*/  UIADD3.X UR6, UPT, UPT, URZ, UR9, URZ, UP1, !UPT ;  /* 0x00000009ff067290 */ /* 0x002fd80008ffe4ff */
.L_x_20:
[----:B----4-:R-:W-:Y:S02]  /*0190*/  MOV R4, UR5 ;  /* 0x0000000500047c02 */ /* 0x010fe40008000f00 */
[----:B------:R-:W-:-:S03]  /*01a0*/  MOV R5, UR6 ;  /* 0x0000000600057c02 */ /* 0x000fc60008000f00 */
[----:B------:R-:W-:-:S05]  /*01b0*/  IMAD.WIDE R4, R7, 0x4, R4 ;  /* 0x0000000407047825 */ /* 0x000fca00078e0204 */
[----:B------:R-:W2:Y:S04]  /*01c0*/  LDG.E R17, desc[UR12][R4.64+-0x20] ;  /* 0xffffe00c04117981 */ /* 0x000ea8000c1e1900 */
[----:B------:R-:W3:Y:S04]  /*01d0*/  LDG.E R18, desc[UR12][R4.64+-0x1c] ;  /* 0xffffe40c04127981 */ /* 0x000ee8000c1e1900 */
[----:B------:R-:W4:Y:S04]  /*01e0*/  LDG.E R20, desc[UR12][R4.64+-0x18] ;  /* 0xffffe80c04147981 */ /* 0x000f28000c1e1900 */
[----:B------:R-:W5:Y:S04]  /*01f0*/  LDG.E R22, desc[UR12][R4.64+-0x14] ;  /* 0xffffec0c04167981 */ /* 0x000f68000c1e1900 */
        /* <DEDUP_REMOVED lines=11> */
[----:B------:R-:W5:Y:S01]  /*02b0*/  LDG.E R9, desc[UR12][R4.64+0x1c] ;  /* 0x00001c0c04097981 */ /* 0x000f62000c1e1900 */
[----:B------:R-:W-:Y:S01]  /*02c0*/  UIADD3 UR8, UPT, UPT, UR8, 0x10, URZ ;  /* 0x0000001008087890 */ /* 0x000fe2000fffe0ff */
[----:B------:R-:W-:-:S03]  /*02d0*/  IADD3 R7, PT, PT, R7, 0x10, RZ ;  /* 0x0000001007077810 */ /* 0x000fc60007ffe0ff */
[----:B------:R-:W-:Y:S01]  /*02e0*/  UISETP.NE.AND UP1, UPT, UR8, URZ, UPT ;  /* 0x000000ff0800728c */ /* 0x000fe2000bf25270 */
[----:B--2---:R-:W-:Y:S01]  /*02f0*/  FADD R17, R17, UR11 ;  /* 0x0000000b11117e21 */ /* 0x004fe20008000000 */
[----:B---3--:R-:W-:-:S04]  /*0300*/  FADD R19, R18, UR11 ;  /* 0x0000000b12137e21 */ /* 0x008fc80008000000 */
[----:B------:R0:W-:Y:S01]  /*0310*/  STG.E desc[UR12][R4.64+-0x20], R17 ;  /* 0xffffe01104007986 */ /* 0x0001e2000c10190c */
[----:B----4-:R-:W-:-:S03]  /*0320*/  FADD R21, R20, UR11 ;  /* 0x0000000b14157e21 */ /* 0x010fc60008000000 */
[----:B------:R1:W-:Y:S01]  /*0330*/  STG.E desc[UR12][R4.64+-0x1c], R19 ;  /* 0xffffe41304007986 */ /* 0x0003e2000c10190c */
[----:B-----5:R-:W-:-:S03]  /*0340*/  FADD R23, R22, UR11 ;  /* 0x0000000b16177e21 */ /* 0x020fc60008000000 */
[----:B------:R2:W-:Y:S01]  /*0350*/  STG.E desc[UR12][R4.64+-0x18], R21 ;  /* 0xffffe81504007986 */ /* 0x0005e2000c10190c */
[----:B------:R-:W-:-:S03]  /*0360*/  FADD R25, R24, UR11 ;  /* 0x0000000b18197e21 */ /* 0x000fc60008000000 */
[----:B------:R3:W-:Y:S01]  /*0370*/  STG.E desc[UR12][R4.64+-0x14], R23 ;  /* 0xffffec1704007986 */ /* 0x0007e2000c10190c */
[----:B------:R-:W-:-:S03]  /*0380*/  FADD R27, R26, UR11 ;  /* 0x0000000b1a1b7e21 */ /* 0x000fc60008000000 */
[----:B------:R4:W-:Y:S01]  /*0390*/  STG.E desc[UR12][R4.64+-0x10], R25 ;  /* 0xfffff01904007986 */ /* 0x0009e2000c10190c */
[----:B0-----:R-:W-:-:S03]  /*03a0*/  FADD R17, R28, UR11 ;  /* 0x0000000b1c117e21 */ /* 0x001fc60008000000 */
[----:B------:R4:W-:Y:S01]  /*03b0*/  STG.E desc[UR12][R4.64+-0xc], R27 ;  /* 0xfffff41b04007986 */ /* 0x0009e2000c10190c */
[----:B------:R-:W-:-:S03]  /*03c0*/  FADD R29, R16, UR11 ;  /* 0x0000000b101d7e21 */ /* 0x000fc60008000000 */
[----:B------:R4:W-:Y:S01]  /*03d0*/  STG.E desc[UR12][R4.64+-0x8], R17 ;  /* 0xfffff81104007986 */ /* 0x0009e2000c10190c */
[----:B------:R-:W-:-:S03]  /*03e0*/  FADD R15, R15, UR11 ;  /* 0x0000000b0f0f7e21 */ /* 0x000fc60008000000 */
[----:B------:R4:W-:Y:S01]  /*03f0*/  STG.E desc[UR12][R4.64+-0x4], R29 ;  /* 0xfffffc1d04007986 */ /* 0x0009e2000c10190c */
[----:B------:R-:W-:-:S03]  /*0400*/  FADD R14, R14, UR11 ;  /* 0x0000000b0e0e7e21 */ /* 0x000fc60008000000 */
[----:B------:R4:W-:Y:S01]  /*0410*/  STG.E desc[UR12][R4.64], R15 ;  /* 0x0000000f04007986 */ /* 0x0009e2000c10190c */
[----:B------:R-:W-:-:S03]  /*0420*/  FADD R13, R13, UR11 ;  /* 0x0000000b0d0d7e21 */ /* 0x000fc60008000000 */
[----:B------:R4:W-:Y:S01]  /*0430*/  STG.E desc[UR12][R4.64+0x4], R14 ;  /* 0x0000040e04007986 */ /* 0x0009e2000c10190c */
[----:B-1----:R-:W-:-:S03]  /*0440*/  FADD R19, R12, UR11 ;  /* 0x0000000b0c137e21 */ /* 0x002fc60008000000 */
[----:B------:R4:W-:Y:S01]  /*0450*/  STG.E desc[UR12][R4.64+0x8], R13 ;  /* 0x0000080d04007986 */ /* 0x0009e2000c10190c */
[----:B--2---:R-:W-:-:S03]  /*0460*/  FADD R21, R8, UR11 ;  /* 0x0000000b08157e21 */ /* 0x004fc60008000000 */
[----:B------:R4:W-:Y:S01]  /*0470*/  STG.E desc[UR12][R4.64+0xc], R19 ;  /* 0x00000c1304007986 */ /* 0x0009e2000c10190c */
[----:B------:R-:W-:-:S03]  /*0480*/  FADD R11, R11, UR11 ;  /* 0x0000000b0b0b7e21 */ /* 0x000fc60008000000 */
[----:B------:R4:W-:Y:S01]  /*0490*/  STG.E desc[UR12][R4.64+0x10], R21 ;  /* 0x0000101504007986 */ /* 0x0009e2000c10190c */
[----:B---3--:R-:W-:-:S03]  /*04a0*/  FADD R23, R10, UR11 ;  /* 0x0000000b0a177e21 */ /* 0x008fc60008000000 */
[----:B------:R4:W-:Y:S01]  /*04b0*/  STG.E desc[UR12][R4.64+0x14], R11 ;  /* 0x0000140b04007986 */ /* 0x0009e2000c10190c */
[----:B------:R-:W-:-:S03]  /*04c0*/  FADD R9, R9, UR11 ;  /* 0x0000000b09097e21 */ /* 0x000fc60008000000 */
[----:B------:R4:W-:Y:S04]  /*04d0*/  STG.E desc[UR12][R4.64+0x18], R23 ;  /* 0x0000181704007986 */ /* 0x0009e8000c10190c */
[----:B------:R4:W-:Y:S01]  /*04e0*/  STG.E desc[UR12][R4.64+0x1c], R9 ;  /* 0x00001c0904007986 */ /* 0x0009e2000c10190c */
[----:B------:R-:W-:Y:S05]  /*04f0*/  BRA.U UP1, `(.L_x_20) ;  /* 0xfffffffd01247547 */ /* 0x000fea000b83ffff */
.L_x_19:
[----:B------:R-:W-:Y:S05]  /*0500*/  BRA.U !UP0, `(.L_x_18) ;  /* 0x0000000508107547 */ /* 0x000fea000b800000 */
[----:B------:R-:W-:Y:S02]  /*0510*/  UISETP.GE.U32.AND UP0, UPT, UR10, 0x8, UPT ;  /* 0x000000080a00788c */ /* 0x000fe4000bf06070 */
[----:B------:R-:W-:-:S04]  /*0520*/  ULOP3.LUT UR6, UR7, 0x7, URZ, 0xc0, !UPT ;  /* 0x0000000707067892 */ /* 0x000fc8000f8ec0ff */
[----:B------:R-:W-:-:S03]  /*0530*/  UISETP.NE.AND UP1, UPT, UR6, URZ, UPT ;  /* 0x000000ff0600728c */ /* 0x000fc6000bf25270 */
[----:B------:R-:W-:Y:S08]  /*0540*/  BRA.U !UP0, `(.L_x_21) ;  /* 0x0000000108747547 */ /* 0x000ff0000b800000 */
[----:B----4-:R-:W0:Y:S01]  /*0550*/  LDC.64 R4, c[0x0][0x380] ;  /* 0x0000e000ff047b82 */ /* 0x010e220000000a00 */
[----:B------:R-:W-:Y:S01]  /*0560*/  IADD3 R7, PT, PT, R6, UR4, RZ ;  /* 0x0000000406077c10 */ /* 0x000fe2000fffe0ff */
[----:B------:R-:W1:Y:S04]  /*0570*/  LDCU UR5, c[0x0][0x388] ;  /* 0x00007100ff0577ac */ /* 0x000e680008000800 */
[----:B0-----:R-:W-:-:S05]  /*0580*/  IMAD.WIDE R4, R7, 0x4, R4 ;  /* 0x0000000407047825 */ /* 0x001fca00078e0204 */
[----:B------:R-:W1:Y:S04]  /*0590*/  LDG.E R7, desc[UR12][R4.64] ;  /* 0x0000000c04077981 */ /* 0x000e68000c1e1900 */
[----:B------:R-:W2:Y:S04]  /*05a0*/  LDG.E R8, desc[UR12][R4.64+0x4] ;  /* 0x0000040c04087981 */ /* 0x000ea8000c1e1900 */
[----:B------:R-:W3:Y:S04]  /*05b0*/  LDG.E R10, desc[UR12][R4.64+0x8] ;  /* 0x0000080c040a7981 */ /* 0x000ee8000c1e1900 */
[----:B------:R-:W4:Y:S04]  /*05c0*/  LDG.E R12, desc[UR12][R4.64+0xc] ;  /* 0x00000c0c040c7981 */ /* 0x000f28000c1e1900 */
[----:B------:R-:W5:Y:S04]  /*05d0*/  LDG.E R14, desc[UR12][R4.64+0x10] ;  /* 0x0000100c040e7981 */ /* 0x000f68000c1e1900 */
[----:B------:R-:W5:Y:S04]  /*05e0*/  LDG.E R16, desc[UR12][R4.64+0x14] ;  /* 0x0000140c04107981 */ /* 0x000f68000c1e1900 */
[----:B------:R-:W5:Y:S04]  /*05f0*/  LDG.E R18, desc[UR12][R4.64+0x18] ;  /* 0x0000180c04127981 */ /* 0x000f68000c1e1900 */
[----:B------:R-:W5:Y:S01]  /*0600*/  LDG.E R20, desc[UR12][R4.64+0x1c] ;  /* 0x00001c0c04147981 */ /* 0x000f62000c1e1900 */
[----:B------:R-:W-:Y:S01]  /*0610*/  UIADD3 UR4, UPT, UPT, UR4, 0x8, URZ ;  /* 0x0000000804047890 */ /* 0x000fe2000fffe0ff */
[----:B-1----:R-:W-:Y:S01]  /*0620*/  FADD R7, R7, UR5 ;  /* 0x0000000507077e21 */ /* 0x002fe20008000000 */
[----:B--2---:R-:W-:-:S04]  /*0630*/  FADD R9, R8, UR5 ;  /* 0x0000000508097e21 */ /* 0x004fc80008000000 */
[----:B------:R0:W-:Y:S01]  /*0640*/  STG.E desc[UR12][R4.64], R7 ;  /* 0x0000000704007986 */ /* 0x0001e2000c10190c */
[----:B---3--:R-:W-:-:S03]  /*0650*/  FADD R11, R10, UR5 ;  /* 0x000000050a0b7e21 */ /* 0x008fc60008000000 */
        /* <DEDUP_REMOVED lines=9> */
[----:B------:R-:W-:-:S03]  /*06f0*/  FADD R21, R20, UR5 ;  /* 0x0000000514157e21 */ /* 0x000fc60008000000 */
[----:B------:R0:W-:Y:S04]  /*0700*/  STG.E desc[UR12][R4.64+0x18], R19 ;  /* 0x0000181304007986 */ /* 0x0001e8000c10190c */
[----:B------:R0:W-:Y:S02]  /*0710*/  STG.E desc[UR12][R4.64+0x1c], R21 ;  /* 0x00001c1504007986 */ /* 0x0001e4000c10190c */
.L_x_21:
[----:B------:R-:W-:Y:S05]  /*0720*/  BRA.U !UP1, `(.L_x_18) ;  /* 0x0000000109887547 */ /* 0x000fea000b800000 */
[----:B------:R-:W-:Y:S02]  /*0730*/  UISETP.GE.U32.AND UP0, UPT, UR6, 0x4, UPT ;  /* 0x000000040600788c */ /* 0x000fe4000bf06070 */
[----:B------:R-:W-:-:S04]  /*0740*/  ULOP3.LUT UR5, UR7, 0x3, URZ, 0xc0, !UPT ;  /* 0x0000000307057892 */ /* 0x000fc8000f8ec0ff */
[----:B------:R-:W-:-:S03]  /*0750*/  UISETP.NE.AND UP1, UPT, UR5, URZ, UPT ;  /* 0x000000ff0500728c */ /* 0x000fc6000bf25270 */
[----:B------:R-:W-:Y:S08]  /*0760*/  BRA.U !UP0, `(.L_x_22) ;  /* 0x0000000108447547 */ /* 0x000ff0000b800000 */
[----:B0---4-:R-:W0:Y:S01]  /*0770*/  LDC.64 R4, c[0x0][0x380] ;  /* 0x0000e000ff047b82 */ /* 0x011e220000000a00 */
[----:B------:R-:W-:Y:S01]  /*0780*/  IADD3 R7, PT, PT, R6, UR4, RZ ;  /* 0x0000000406077c10 */ /* 0x000fe2000fffe0ff */
[----:B------:R-:W1:Y:S04]  /*0790*/  LDCU UR6, c[0x0][0x388] ;  /* 0x00007100ff0677ac */ /* 0x000e680008000800 */
[----:B0-----:R-:W-:-:S05]  /*07a0*/  IMAD.WIDE R4, R7, 0x4, R4 ;  /* 0x0000000407047825 */ /* 0x001fca00078e0204 */
[----:B------:R-:W1:Y:S04]  /*07b0*/  LDG.E R7, desc[UR12][R4.64] ;  /* 0x0000000c04077981 */ /* 0x000e68000c1e1900 */
[----:B------:R-:W2:Y:S04]  /*07c0*/  LDG.E R8, desc[UR12][R4.64+0x4] ;  /* 0x0000040c04087981 */ /* 0x000ea8000c1e1900 */
[----:B------:R-:W3:Y:S04]  /*07d0*/  LDG.E R10, desc[UR12][R4.64+0x8] ;  /* 0x0000080c040a7981 */ /* 0x000ee8000c1e1900 */
[----:B------:R-:W4:Y:S01]  /*07e0*/  LDG.E R12, desc[UR12][R4.64+0xc] ;  /* 0x00000c0c040c7981 */ /* 0x000f22000c1e1900 */
[----:B------:R-:W-:Y:S01]  /*07f0*/  UIADD3 UR4, UPT, UPT, UR4, 0x4, URZ ;  /* 0x0000000404047890 */ /* 0x000fe2000fffe0ff */
[----:B-1----:R-:W-:Y:S01]  /*0800*/  FADD R7, R7, UR6 ;  /* 0x0000000607077e21 */ /* 0x002fe20008000000 */
[----:B--2---:R-:W-:-:S04]  /*0810*/  FADD R9, R8, UR6 ;  /* 0x0000000608097e21 */ /* 0x004fc80008000000 */
[----:B------:R1:W-:Y:S01]  /*0820*/  STG.E desc[UR12][R4.64], R7 ;  /* 0x0000000704007986 */ /* 0x0003e2000c10190c */
[----:B---3--:R-:W-:-:S03]  /*0830*/  FADD R11, R10, UR6 ;  /* 0x000000060a0b7e21 */ /* 0x008fc60008000000 */
[----:B------:R1:W-:Y:S01]  /*0840*/  STG.E desc[UR12][R4.64+0x4], R9 ;  /* 0x0000040904007986 */ /* 0x0003e2000c10190c */
[----:B----4-:R-:W-:-:S03]  /*0850*/  FADD R13, R12, UR6 ;  /* 0x000000060c0d7e21 */ /* 0x010fc60008000000 */
[----:B------:R1:W-:Y:S04]  /*0860*/  STG.E desc[UR12][R4.64+0x8], R11 ;  /* 0x0000080b04007986 */ /* 0x0003e8000c10190c */
[----:B------:R1:W-:Y:S02]  /*0870*/  STG.E desc[UR12][R4.64+0xc], R13 ;  /* 0x00000c0d04007986 */ /* 0x0003e4000c10190c */
.L_x_22:
[----:B------:R-:W-:Y:S05]  /*0880*/  BRA.U !UP1, `(.L_x_18) ;  /* 0x0000000109307547 */ /* 0x000fea000b800000 */
[----:B01--4-:R-:W0:Y:S01]  /*0890*/  LDC.64 R8, c[0x0][0x380] ;  /* 0x0000e000ff087b82 */ /* 0x013e220000000a00 */
[----:B------:R-:W-:Y:S01]  /*08a0*/  IADD3 R7, PT, PT, R6, UR4, RZ ;  /* 0x0000000406077c10 */ /* 0x000fe2000fffe0ff */
[----:B------:R-:W1:Y:S01]  /*08b0*/  LDCU UR6, c[0x0][0x388] ;  /* 0x00007100ff0677ac */ /* 0x000e620008000800 */
[----:B------:R-:W-:-:S12]  /*08c0*/  UIADD3 UR5, UPT, UPT, -UR5, URZ, URZ ;  /* 0x000000ff05057290 */ /* 0x000fd8000fffe1ff */
.L_x_23:
[----:B0-2---:R-:W-:-:S05]  /*08d0*/  IMAD.WIDE R4, R7, 0x4, R8 ;  /* 0x0000000407047825 */ /* 0x005fca00078e0208 */
[----:B------:R-:W1:Y:S01]  /*08e0*/  LDG.E R6, desc[UR12][R4.64] ;  /* 0x0000000c04067981 */ /* 0x000e62000c1e1900 */
[----:B------:R-:W-:Y:S01]  /*08f0*/  UIADD3 UR5, UPT, UPT, UR5, 0x1, URZ ;  /* 0x0000000105057890 */ /* 0x000fe2000fffe0ff */
[----:B------:R-:W-:-:S03]  /*0900*/  IADD3 R7, PT, PT, R7, 0x1, RZ ;  /* 0x0000000107077810 */ /* 0x000fc60007ffe0ff */
[----:B------:R-:W-:Y:S01]  /*0910*/  UISETP.NE.AND UP0, UPT, UR5, URZ, UPT ;  /* 0x000000ff0500728c */ /* 0x000fe2000bf05270 */
[----:B-1----:R-:W-:-:S05]  /*0920*/  FADD R11, R6, UR6 ;  /* 0x00000006060b7e21 */ /* 0x002fca0008000000 */
[----:B------:R2:W-:Y:S03]  /*0930*/  STG.E desc[UR12][R4.64], R11 ;  /* 0x0000000b04007986 */ /* 0x0005e6000c10190c */
[----:B------:R-:W-:Y:S05]  /*0940*/  BRA.U UP0, `(.L_x_23) ;  /* 0xfffffffd00e07547 */ /* 0x000fea000b83ffff */
.L_x_18:
[----:B------:R-:W-:Y:S01]  /*0950*/  BAR.SYNC.DEFER_BLOCKING 0x0 ;  /* 0x0000000000007b1d */ /* 0x000fe20000010000 */
[----:B012-4-:R-:W-:-:S07]  /*0960*/  @!P0 CS2R R4, SR_CLOCKLO ;  /* 0x0000000000048805 */ /* 0x017fce0000015000 */
        /* <DEDUP_REMOVED lines=10> */
.L_x_24:
        /* <DEDUP_REMOVED lines=15> */
.L_x_31:


//--------------------- .nv.shared.reserved.0     --------------------------
	.section	.nv.shared.reserved.0,"aw",@nobits
	.weak		__nv_reservedSMEM_offset_0_alias
	.size		__nv_reservedSMEM_offset_0_alias, 0, 64
	.other		__nv_reservedSMEM_offset_0_alias,@"STO_CUDA_RESERVED_SHARED STV_DEFAULT"
__nv_reservedSMEM_offset_0_alias:
	.zero		0
	.zero		64


//--------------------- .nv.constant0._Z15vectorAtomicAddPffiPx --------------------------
	.section	.nv.constant0._Z15vectorAtomicAddPffiPx,"a",@progbits
	.sectionflags	@""
	.align	4
.nv.constant0._Z15vectorAtomicAddPffiPx:
	.zero		920


//--------------------- .nv.constant0._Z25oneWarp32VarAtomicAdd_FarPffiPx --------------------------
	.section	.nv.constant0._Z25oneWarp32VarAtomicAdd_FarPffiPx,"a",@progbits
	.sectionflags	@""
	.align	4
.nv.constant0._Z25oneWarp32VarAtomicAdd_FarPffiPx:
	.zero		920


//--------------------- .nv.constant0._Z21oneWarp32VarAtomicAddPffPx --------------------------
	.section	.nv.constant0._Z21oneWarp32VarAtomicAddPffPx,"a",@progbits
	.sectionflags	@""
	.align	4
.nv.constant0._Z21oneWarp32VarAtomicAddPffPx:
	.zero		920


//--------------------- .nv.constant0._Z22oneWarpOneVarAtomicAddPffPx --------------------------
	.section	.nv.constant0._Z22oneWarpOneVarAtomicAddPffPx,"a",@progbits
	.sectionflags	@""
	.align	4
.nv.constant0._Z22oneWarpOneVarAtomicAddPffPx:
	.zero		920


//--------------------- .nv.constant0._Z24oneThreadOneVarAtomicAddPffPx --------------------------
	.section	.nv.constant0._Z24oneThreadOneVarAtomicAddPffPx,"a",@progbits
	.sectionflags	@""
	.align	4
.nv.constant0._Z24oneThreadOneVarAtomicAddPffPx:
	.zero		920


//--------------------- .nv.constant0._Z14lmwTest_atomicPffiPx --------------------------
	.section	.nv.constant0._Z14lmwTest_atomicPffiPx,"a",@progbits
	.sectionflags	@""
	.align	4
.nv.constant0._Z14lmwTest_atomicPffiPx:
	.zero		920


//--------------------- .nv.constant0._Z16lmwTest_baselinePffiPx --------------------------
	.section	.nv.constant0._Z16lmwTest_baselinePffiPx,"a",@progbits
	.sectionflags	@""
	.align	4
.nv.constant0._Z16lmwTest_baselinePffiPx:
	.zero		920


//--------------------- SYMBOLS --------------------------

	.type		.nv.reservedSmem.offset0,@object
	.size		.nv.reservedSmem.offset0,0x4
